//
// Generated by NVIDIA NVVM Compiler
//
// Compiler Build ID: CL-36424714
// Cuda compilation tools, release 13.0, V13.0.88
// Based on NVVM 20.0.0
//

.version 9.0
.target sm_100
.address_size 64

	// .globl	main_kernel0
.extern .shared .align 16 .b8 buf_dyn_shmem[];

.visible .entry main_kernel0(
	.param .u64 .ptr .align 1 main_kernel0_param_0,
	.param .u64 .ptr .align 1 main_kernel0_param_1,
	.param .u64 .ptr .align 1 main_kernel0_param_2
)
.maxntid 125
{
	.reg .pred 	%p<10>;
	.reg .b16 	%rs<20>;
	.reg .b32 	%r<192>;
	.reg .b32 	%f<3954>;
	.reg .b64 	%rd<184>;

	mov.u32 	%r1, %tid.x;
	setp.gt.u32 	%p1, %r1, 119;
	cvt.u16.u32 	%rs1, %r1;
	mul.lo.s16 	%rs6, %rs1, 103;
	shr.u16 	%rs7, %rs6, 11;
	cvt.u32.u16 	%r2, %rs7;
	mul.wide.u16 	%r11, %rs7, 1000;
	mov.u32 	%r3, %ctaid.x;
	mul.hi.u32 	%r12, %r3, 1374389535;
	shr.u32 	%r4, %r12, 3;
	mad.lo.s32 	%r5, %r4, 200, %r11;
	mul.lo.s16 	%rs8, %rs7, 20;
	sub.s16 	%rs2, %rs1, %rs8;
	and.b16  	%rs9, %rs2, 255;
	mul.wide.u16 	%r6, %rs9, 10;
	@%p1 bra 	$L__BB0_2;
	ld.param.u64 	%rd177, [main_kernel0_param_0];
	mul.lo.s32 	%r33, %r1, 40;
	cvt.u64.u32 	%rd28, %r33;
	mov.u32 	%r34, buf_dyn_shmem;
	cvt.u64.u32 	%rd29, %r34;
	cvta.shared.u64 	%rd30, %rd29;
	add.s64 	%rd31, %rd30, %rd28;
	add.s64 	%rd8, %rd31, 7680;
	// begin inline asm
	{ .reg .u64 addr; cvta.to.shared.u64 addr, %rd8; cvt.u32.u64 %r13, addr; }

	// end inline asm
	add.s32 	%r35, %r5, %r6;
	mul.wide.u32 	%rd32, %r35, 4;
	add.s64 	%rd9, %rd177, %rd32;
	// begin inline asm
	cp.async.ca.shared.global [%r13], [%rd9], 4;
	// end inline asm
	add.s64 	%rd10, %rd31, 7684;
	// begin inline asm
	{ .reg .u64 addr; cvta.to.shared.u64 addr, %rd10; cvt.u32.u64 %r15, addr; }

	// end inline asm
	add.s64 	%rd11, %rd9, 4;
	// begin inline asm
	cp.async.ca.shared.global [%r15], [%rd11], 4;
	// end inline asm
	add.s64 	%rd12, %rd31, 7688;
	// begin inline asm
	{ .reg .u64 addr; cvta.to.shared.u64 addr, %rd12; cvt.u32.u64 %r17, addr; }

	// end inline asm
	add.s64 	%rd13, %rd9, 8;
	// begin inline asm
	cp.async.ca.shared.global [%r17], [%rd13], 4;
	// end inline asm
	add.s64 	%rd14, %rd31, 7692;
	// begin inline asm
	{ .reg .u64 addr; cvta.to.shared.u64 addr, %rd14; cvt.u32.u64 %r19, addr; }

	// end inline asm
	add.s64 	%rd15, %rd9, 12;
	// begin inline asm
	cp.async.ca.shared.global [%r19], [%rd15], 4;
	// end inline asm
	add.s64 	%rd16, %rd31, 7696;
	// begin inline asm
	{ .reg .u64 addr; cvta.to.shared.u64 addr, %rd16; cvt.u32.u64 %r21, addr; }

	// end inline asm
	add.s64 	%rd17, %rd9, 16;
	// begin inline asm
	cp.async.ca.shared.global [%r21], [%rd17], 4;
	// end inline asm
	add.s64 	%rd18, %rd31, 7700;
	// begin inline asm
	{ .reg .u64 addr; cvta.to.shared.u64 addr, %rd18; cvt.u32.u64 %r23, addr; }

	// end inline asm
	add.s64 	%rd19, %rd9, 20;
	// begin inline asm
	cp.async.ca.shared.global [%r23], [%rd19], 4;
	// end inline asm
	add.s64 	%rd20, %rd31, 7704;
	// begin inline asm
	{ .reg .u64 addr; cvta.to.shared.u64 addr, %rd20; cvt.u32.u64 %r25, addr; }

	// end inline asm
	add.s64 	%rd21, %rd9, 24;
	// begin inline asm
	cp.async.ca.shared.global [%r25], [%rd21], 4;
	// end inline asm
	add.s64 	%rd22, %rd31, 7708;
	// begin inline asm
	{ .reg .u64 addr; cvta.to.shared.u64 addr, %rd22; cvt.u32.u64 %r27, addr; }

	// end inline asm
	add.s64 	%rd23, %rd9, 28;
	// begin inline asm
	cp.async.ca.shared.global [%r27], [%rd23], 4;
	// end inline asm
	add.s64 	%rd24, %rd31, 7712;
	// begin inline asm
	{ .reg .u64 addr; cvta.to.shared.u64 addr, %rd24; cvt.u32.u64 %r29, addr; }

	// end inline asm
	add.s64 	%rd25, %rd9, 32;
	// begin inline asm
	cp.async.ca.shared.global [%r29], [%rd25], 4;
	// end inline asm
	add.s64 	%rd26, %rd31, 7716;
	// begin inline asm
	{ .reg .u64 addr; cvta.to.shared.u64 addr, %rd26; cvt.u32.u64 %r31, addr; }

	// end inline asm
	add.s64 	%rd27, %rd9, 36;
	// begin inline asm
	cp.async.ca.shared.global [%r31], [%rd27], 4;
	// end inline asm
$L__BB0_2:
	setp.gt.u32 	%p2, %r1, 119;
	mul.lo.s32 	%r38, %r4, 25;
	sub.s32 	%r39, %r3, %r38;
	mul.lo.s32 	%r7, %r39, 80;
	mad.lo.s32 	%r8, %r2, 2000, %r7;
	shl.b16 	%rs3, %rs2, 2;
	@%p2 bra 	$L__BB0_4;
	ld.param.u64 	%rd180, [main_kernel0_param_1];
	shl.b32 	%r48, %r1, 4;
	cvt.u64.u32 	%rd41, %r48;
	mov.u32 	%r49, buf_dyn_shmem;
	cvt.u64.u32 	%rd42, %r49;
	cvta.shared.u64 	%rd43, %rd42;
	add.s64 	%rd33, %rd43, %rd41;
	// begin inline asm
	{ .reg .u64 addr; cvta.to.shared.u64 addr, %rd33; cvt.u32.u64 %r40, addr; }

	// end inline asm
	cvt.u32.u16 	%r50, %rs3;
	and.b32  	%r51, %r50, 255;
	add.s32 	%r52, %r8, %r51;
	mul.wide.u32 	%rd44, %r52, 4;
	add.s64 	%rd34, %rd180, %rd44;
	// begin inline asm
	cp.async.ca.shared.global [%r40], [%rd34], 4;
	// end inline asm
	add.s64 	%rd35, %rd33, 4;
	// begin inline asm
	{ .reg .u64 addr; cvta.to.shared.u64 addr, %rd35; cvt.u32.u64 %r42, addr; }

	// end inline asm
	add.s64 	%rd36, %rd34, 4;
	// begin inline asm
	cp.async.ca.shared.global [%r42], [%rd36], 4;
	// end inline asm
	add.s64 	%rd37, %rd33, 8;
	// begin inline asm
	{ .reg .u64 addr; cvta.to.shared.u64 addr, %rd37; cvt.u32.u64 %r44, addr; }

	// end inline asm
	add.s64 	%rd38, %rd34, 8;
	// begin inline asm
	cp.async.ca.shared.global [%r44], [%rd38], 4;
	// end inline asm
	add.s64 	%rd39, %rd33, 12;
	// begin inline asm
	{ .reg .u64 addr; cvta.to.shared.u64 addr, %rd39; cvt.u32.u64 %r46, addr; }

	// end inline asm
	add.s64 	%rd40, %rd34, 12;
	// begin inline asm
	cp.async.ca.shared.global [%r46], [%rd40], 4;
	// end inline asm
$L__BB0_4:
	ld.param.u64 	%rd178, [main_kernel0_param_0];
	setp.gt.u32 	%p3, %r1, 119;
	// begin inline asm
	cp.async.commit_group;
	// end inline asm
	cvt.u64.u32 	%rd45, %r6;
	cvt.u64.u32 	%rd46, %r5;
	add.s64 	%rd1, %rd46, %rd45;
	shl.b64 	%rd47, %rd1, 2;
	add.s64 	%rd2, %rd178, %rd47;
	@%p3 bra 	$L__BB0_6;
	mul.lo.s32 	%r73, %r1, 40;
	cvt.u64.u32 	%rd68, %r73;
	mov.u32 	%r74, buf_dyn_shmem;
	cvt.u64.u32 	%rd69, %r74;
	cvta.shared.u64 	%rd70, %rd69;
	add.s64 	%rd71, %rd70, %rd68;
	add.s64 	%rd48, %rd71, 12480;
	// begin inline asm
	{ .reg .u64 addr; cvta.to.shared.u64 addr, %rd48; cvt.u32.u64 %r53, addr; }

	// end inline asm
	add.s64 	%rd49, %rd2, 24000;
	// begin inline asm
	cp.async.ca.shared.global [%r53], [%rd49], 4;
	// end inline asm
	add.s64 	%rd50, %rd71, 12484;
	// begin inline asm
	{ .reg .u64 addr; cvta.to.shared.u64 addr, %rd50; cvt.u32.u64 %r55, addr; }

	// end inline asm
	add.s64 	%rd51, %rd2, 24004;
	// begin inline asm
	cp.async.ca.shared.global [%r55], [%rd51], 4;
	// end inline asm
	add.s64 	%rd52, %rd71, 12488;
	// begin inline asm
	{ .reg .u64 addr; cvta.to.shared.u64 addr, %rd52; cvt.u32.u64 %r57, addr; }

	// end inline asm
	add.s64 	%rd53, %rd2, 24008;
	// begin inline asm
	cp.async.ca.shared.global [%r57], [%rd53], 4;
	// end inline asm
	add.s64 	%rd54, %rd71, 12492;
	// begin inline asm
	{ .reg .u64 addr; cvta.to.shared.u64 addr, %rd54; cvt.u32.u64 %r59, addr; }

	// end inline asm
	add.s64 	%rd55, %rd2, 24012;
	// begin inline asm
	cp.async.ca.shared.global [%r59], [%rd55], 4;
	// end inline asm
	add.s64 	%rd56, %rd71, 12496;
	// begin inline asm
	{ .reg .u64 addr; cvta.to.shared.u64 addr, %rd56; cvt.u32.u64 %r61, addr; }

	// end inline asm
	add.s64 	%rd57, %rd2, 24016;
	// begin inline asm
	cp.async.ca.shared.global [%r61], [%rd57], 4;
	// end inline asm
	add.s64 	%rd58, %rd71, 12500;
	// begin inline asm
	{ .reg .u64 addr; cvta.to.shared.u64 addr, %rd58; cvt.u32.u64 %r63, addr; }

	// end inline asm
	add.s64 	%rd59, %rd2, 24020;
	// begin inline asm
	cp.async.ca.shared.global [%r63], [%rd59], 4;
	// end inline asm
	add.s64 	%rd60, %rd71, 12504;
	// begin inline asm
	{ .reg .u64 addr; cvta.to.shared.u64 addr, %rd60; cvt.u32.u64 %r65, addr; }

	// end inline asm
	add.s64 	%rd61, %rd2, 24024;
	// begin inline asm
	cp.async.ca.shared.global [%r65], [%rd61], 4;
	// end inline asm
	add.s64 	%rd62, %rd71, 12508;
	// begin inline asm
	{ .reg .u64 addr; cvta.to.shared.u64 addr, %rd62; cvt.u32.u64 %r67, addr; }

	// end inline asm
	add.s64 	%rd63, %rd2, 24028;
	// begin inline asm
	cp.async.ca.shared.global [%r67], [%rd63], 4;
	// end inline asm
	add.s64 	%rd64, %rd71, 12512;
	// begin inline asm
	{ .reg .u64 addr; cvta.to.shared.u64 addr, %rd64; cvt.u32.u64 %r69, addr; }

	// end inline asm
	add.s64 	%rd65, %rd2, 24032;
	// begin inline asm
	cp.async.ca.shared.global [%r69], [%rd65], 4;
	// end inline asm
	add.s64 	%rd66, %rd71, 12516;
	// begin inline asm
	{ .reg .u64 addr; cvta.to.shared.u64 addr, %rd66; cvt.u32.u64 %r71, addr; }

	// end inline asm
	add.s64 	%rd67, %rd2, 24036;
	// begin inline asm
	cp.async.ca.shared.global [%r71], [%rd67], 4;
	// end inline asm
$L__BB0_6:
	ld.param.u64 	%rd181, [main_kernel0_param_1];
	setp.gt.u32 	%p4, %r1, 119;
	cvt.u64.u16 	%rd72, %rs3;
	and.b64  	%rd73, %rd72, 255;
	cvt.u64.u32 	%rd74, %r8;
	add.s64 	%rd3, %rd74, %rd73;
	shl.b64 	%rd75, %rd3, 2;
	add.s64 	%rd4, %rd181, %rd75;
	@%p4 bra 	$L__BB0_8;
	shl.b32 	%r83, %r1, 4;
	cvt.u64.u32 	%rd84, %r83;
	mov.u32 	%r84, buf_dyn_shmem;
	cvt.u64.u32 	%rd85, %r84;
	cvta.shared.u64 	%rd86, %rd85;
	add.s64 	%rd87, %rd86, %rd84;
	add.s64 	%rd76, %rd87, 1920;
	// begin inline asm
	{ .reg .u64 addr; cvta.to.shared.u64 addr, %rd76; cvt.u32.u64 %r75, addr; }

	// end inline asm
	add.s64 	%rd77, %rd4, 48000;
	// begin inline asm
	cp.async.ca.shared.global [%r75], [%rd77], 4;
	// end inline asm
	add.s64 	%rd78, %rd87, 1924;
	// begin inline asm
	{ .reg .u64 addr; cvta.to.shared.u64 addr, %rd78; cvt.u32.u64 %r77, addr; }

	// end inline asm
	add.s64 	%rd79, %rd4, 48004;
	// begin inline asm
	cp.async.ca.shared.global [%r77], [%rd79], 4;
	// end inline asm
	add.s64 	%rd80, %rd87, 1928;
	// begin inline asm
	{ .reg .u64 addr; cvta.to.shared.u64 addr, %rd80; cvt.u32.u64 %r79, addr; }

	// end inline asm
	add.s64 	%rd81, %rd4, 48008;
	// begin inline asm
	cp.async.ca.shared.global [%r79], [%rd81], 4;
	// end inline asm
	add.s64 	%rd82, %rd87, 1932;
	// begin inline asm
	{ .reg .u64 addr; cvta.to.shared.u64 addr, %rd82; cvt.u32.u64 %r81, addr; }

	// end inline asm
	add.s64 	%rd83, %rd4, 48012;
	// begin inline asm
	cp.async.ca.shared.global [%r81], [%rd83], 4;
	// end inline asm
$L__BB0_8:
	setp.gt.u32 	%p5, %r1, 119;
	// begin inline asm
	cp.async.commit_group;
	// end inline asm
	@%p5 bra 	$L__BB0_10;
	mul.lo.s32 	%r105, %r1, 40;
	cvt.u64.u32 	%rd108, %r105;
	mov.u32 	%r106, buf_dyn_shmem;
	cvt.u64.u32 	%rd109, %r106;
	cvta.shared.u64 	%rd110, %rd109;
	add.s64 	%rd111, %rd110, %rd108;
	add.s64 	%rd88, %rd111, 17280;
	// begin inline asm
	{ .reg .u64 addr; cvta.to.shared.u64 addr, %rd88; cvt.u32.u64 %r85, addr; }

	// end inline asm
	add.s64 	%rd89, %rd2, 48000;
	// begin inline asm
	cp.async.ca.shared.global [%r85], [%rd89], 4;
	// end inline asm
	add.s64 	%rd90, %rd111, 17284;
	// begin inline asm
	{ .reg .u64 addr; cvta.to.shared.u64 addr, %rd90; cvt.u32.u64 %r87, addr; }

	// end inline asm
	add.s64 	%rd91, %rd2, 48004;
	// begin inline asm
	cp.async.ca.shared.global [%r87], [%rd91], 4;
	// end inline asm
	add.s64 	%rd92, %rd111, 17288;
	// begin inline asm
	{ .reg .u64 addr; cvta.to.shared.u64 addr, %rd92; cvt.u32.u64 %r89, addr; }

	// end inline asm
	add.s64 	%rd93, %rd2, 48008;
	// begin inline asm
	cp.async.ca.shared.global [%r89], [%rd93], 4;
	// end inline asm
	add.s64 	%rd94, %rd111, 17292;
	// begin inline asm
	{ .reg .u64 addr; cvta.to.shared.u64 addr, %rd94; cvt.u32.u64 %r91, addr; }

	// end inline asm
	add.s64 	%rd95, %rd2, 48012;
	// begin inline asm
	cp.async.ca.shared.global [%r91], [%rd95], 4;
	// end inline asm
	add.s64 	%rd96, %rd111, 17296;
	// begin inline asm
	{ .reg .u64 addr; cvta.to.shared.u64 addr, %rd96; cvt.u32.u64 %r93, addr; }

	// end inline asm
	add.s64 	%rd97, %rd2, 48016;
	// begin inline asm
	cp.async.ca.shared.global [%r93], [%rd97], 4;
	// end inline asm
	add.s64 	%rd98, %rd111, 17300;
	// begin inline asm
	{ .reg .u64 addr; cvta.to.shared.u64 addr, %rd98; cvt.u32.u64 %r95, addr; }

	// end inline asm
	add.s64 	%rd99, %rd2, 48020;
	// begin inline asm
	cp.async.ca.shared.global [%r95], [%rd99], 4;
	// end inline asm
	add.s64 	%rd100, %rd111, 17304;
	// begin inline asm
	{ .reg .u64 addr; cvta.to.shared.u64 addr, %rd100; cvt.u32.u64 %r97, addr; }

	// end inline asm
	add.s64 	%rd101, %rd2, 48024;
	// begin inline asm
	cp.async.ca.shared.global [%r97], [%rd101], 4;
	// end inline asm
	add.s64 	%rd102, %rd111, 17308;
	// begin inline asm
	{ .reg .u64 addr; cvta.to.shared.u64 addr, %rd102; cvt.u32.u64 %r99, addr; }

	// end inline asm
	add.s64 	%rd103, %rd2, 48028;
	// begin inline asm
	cp.async.ca.shared.global [%r99], [%rd103], 4;
	// end inline asm
	add.s64 	%rd104, %rd111, 17312;
	// begin inline asm
	{ .reg .u64 addr; cvta.to.shared.u64 addr, %rd104; cvt.u32.u64 %r101, addr; }

	// end inline asm
	add.s64 	%rd105, %rd2, 48032;
	// begin inline asm
	cp.async.ca.shared.global [%r101], [%rd105], 4;
	// end inline asm
	add.s64 	%rd106, %rd111, 17316;
	// begin inline asm
	{ .reg .u64 addr; cvta.to.shared.u64 addr, %rd106; cvt.u32.u64 %r103, addr; }

	// end inline asm
	add.s64 	%rd107, %rd2, 48036;
	// begin inline asm
	cp.async.ca.shared.global [%r103], [%rd107], 4;
	// end inline asm
$L__BB0_10:
	setp.gt.u32 	%p6, %r1, 119;
	@%p6 bra 	$L__BB0_12;
	shl.b32 	%r115, %r1, 4;
	cvt.u64.u32 	%rd120, %r115;
	mov.u32 	%r116, buf_dyn_shmem;
	cvt.u64.u32 	%rd121, %r116;
	cvta.shared.u64 	%rd122, %rd121;
	add.s64 	%rd123, %rd122, %rd120;
	add.s64 	%rd112, %rd123, 3840;
	// begin inline asm
	{ .reg .u64 addr; cvta.to.shared.u64 addr, %rd112; cvt.u32.u64 %r107, addr; }

	// end inline asm
	add.s64 	%rd113, %rd4, 96000;
	// begin inline asm
	cp.async.ca.shared.global [%r107], [%rd113], 4;
	// end inline asm
	add.s64 	%rd114, %rd123, 3844;
	// begin inline asm
	{ .reg .u64 addr; cvta.to.shared.u64 addr, %rd114; cvt.u32.u64 %r109, addr; }

	// end inline asm
	add.s64 	%rd115, %rd4, 96004;
	// begin inline asm
	cp.async.ca.shared.global [%r109], [%rd115], 4;
	// end inline asm
	add.s64 	%rd116, %rd123, 3848;
	// begin inline asm
	{ .reg .u64 addr; cvta.to.shared.u64 addr, %rd116; cvt.u32.u64 %r111, addr; }

	// end inline asm
	add.s64 	%rd117, %rd4, 96008;
	// begin inline asm
	cp.async.ca.shared.global [%r111], [%rd117], 4;
	// end inline asm
	add.s64 	%rd118, %rd123, 3852;
	// begin inline asm
	{ .reg .u64 addr; cvta.to.shared.u64 addr, %rd118; cvt.u32.u64 %r113, addr; }

	// end inline asm
	add.s64 	%rd119, %rd4, 96012;
	// begin inline asm
	cp.async.ca.shared.global [%r113], [%rd119], 4;
	// end inline asm
$L__BB0_12:
	// begin inline asm
	cp.async.commit_group;
	// end inline asm
	// begin inline asm
	cp.async.wait_group 2;
	// end inline asm
	bar.sync 	0;
	mul.lo.s16 	%rs10, %rs1, 41;
	shr.u16 	%rs11, %rs10, 10;
	mul.lo.s16 	%rs12, %rs11, 25;
	sub.s16 	%rs4, %rs1, %rs12;
	shl.b16 	%rs13, %rs4, 3;
	and.b16  	%rs14, %rs13, 248;
	mul.wide.u16 	%r118, %rs14, 4;
	mov.u32 	%r119, buf_dyn_shmem;
	add.s32 	%r120, %r119, %r118;
	ld.shared.v4.f32 	{%f3937, %f3936, %f3935, %f3934}, [%r120+7680];
	ld.shared.v4.f32 	{%f3933, %f3932, %f3931, %f3930}, [%r120+7696];
	shl.b16 	%rs5, %rs11, 4;
	mul.wide.u16 	%r121, %rs5, 4;
	add.s32 	%r122, %r119, %r121;
	ld.shared.v4.f32 	{%f3953, %f3952, %f3951, %f3950}, [%r122];
	ld.shared.v4.f32 	{%f3949, %f3948, %f3947, %f3946}, [%r122+16];
	ld.shared.v4.f32 	{%f3945, %f3944, %f3943, %f3942}, [%r122+32];
	ld.shared.v4.f32 	{%f3941, %f3940, %f3939, %f3938}, [%r122+48];
	mov.b32 	%r191, 0;
	mov.f32 	%f3802, 0f00000000;
	cvt.u64.u32 	%rd145, %r119;
	shl.b32 	%r162, %r1, 4;
	mov.f32 	%f3803, %f3802;
	mov.f32 	%f3804, %f3802;
	mov.f32 	%f3805, %f3802;
	mov.f32 	%f3806, %f3802;
	mov.f32 	%f3807, %f3802;
	mov.f32 	%f3808, %f3802;
	mov.f32 	%f3809, %f3802;
	mov.f32 	%f3810, %f3802;
	mov.f32 	%f3811, %f3802;
	mov.f32 	%f3812, %f3802;
	mov.f32 	%f3813, %f3802;
	mov.f32 	%f3814, %f3802;
	mov.f32 	%f3815, %f3802;
	mov.f32 	%f3816, %f3802;
	mov.f32 	%f3817, %f3802;
	mov.f32 	%f3818, %f3802;
	mov.f32 	%f3819, %f3802;
	mov.f32 	%f3820, %f3802;
	mov.f32 	%f3821, %f3802;
	mov.f32 	%f3822, %f3802;
	mov.f32 	%f3823, %f3802;
	mov.f32 	%f3824, %f3802;
	mov.f32 	%f3825, %f3802;
	mov.f32 	%f3826, %f3802;
	mov.f32 	%f3827, %f3802;
	mov.f32 	%f3828, %f3802;
	mov.f32 	%f3829, %f3802;
	mov.f32 	%f3830, %f3802;
	mov.f32 	%f3831, %f3802;
	mov.f32 	%f3832, %f3802;
	mov.f32 	%f3833, %f3802;
	mov.f32 	%f3834, %f3802;
	mov.f32 	%f3835, %f3802;
	mov.f32 	%f3836, %f3802;
	mov.f32 	%f3837, %f3802;
	mov.f32 	%f3838, %f3802;
	mov.f32 	%f3839, %f3802;
	mov.f32 	%f3840, %f3802;
	mov.f32 	%f3841, %f3802;
	mov.f32 	%f3842, %f3802;
	mov.f32 	%f3843, %f3802;
	mov.f32 	%f3844, %f3802;
	mov.f32 	%f3845, %f3802;
	mov.f32 	%f3846, %f3802;
	mov.f32 	%f3847, %f3802;
	mov.f32 	%f3848, %f3802;
	mov.f32 	%f3849, %f3802;
	mov.f32 	%f3850, %f3802;
	mov.f32 	%f3851, %f3802;
	mov.f32 	%f3852, %f3802;
	mov.f32 	%f3853, %f3802;
	mov.f32 	%f3854, %f3802;
	mov.f32 	%f3855, %f3802;
	mov.f32 	%f3856, %f3802;
	mov.f32 	%f3857, %f3802;
	mov.f32 	%f3858, %f3802;
	mov.f32 	%f3859, %f3802;
	mov.f32 	%f3860, %f3802;
	mov.f32 	%f3861, %f3802;
	mov.f32 	%f3862, %f3802;
	mov.f32 	%f3863, %f3802;
	mov.f32 	%f3864, %f3802;
	mov.f32 	%f3865, %f3802;
	mov.f32 	%f3866, %f3802;
	mov.f32 	%f3867, %f3802;
	mov.f32 	%f3868, %f3802;
	mov.f32 	%f3869, %f3802;
	mov.f32 	%f3870, %f3802;
	mov.f32 	%f3871, %f3802;
	mov.f32 	%f3872, %f3802;
	mov.f32 	%f3873, %f3802;
	mov.f32 	%f3874, %f3802;
	mov.f32 	%f3875, %f3802;
	mov.f32 	%f3876, %f3802;
	mov.f32 	%f3877, %f3802;
	mov.f32 	%f3878, %f3802;
	mov.f32 	%f3879, %f3802;
	mov.f32 	%f3880, %f3802;
	mov.f32 	%f3881, %f3802;
	mov.f32 	%f3882, %f3802;
	mov.f32 	%f3883, %f3802;
	mov.f32 	%f3884, %f3802;
	mov.f32 	%f3885, %f3802;
	mov.f32 	%f3886, %f3802;
	mov.f32 	%f3887, %f3802;
	mov.f32 	%f3888, %f3802;
	mov.f32 	%f3889, %f3802;
	mov.f32 	%f3890, %f3802;
	mov.f32 	%f3891, %f3802;
	mov.f32 	%f3892, %f3802;
	mov.f32 	%f3893, %f3802;
	mov.f32 	%f3894, %f3802;
	mov.f32 	%f3895, %f3802;
	mov.f32 	%f3896, %f3802;
	mov.f32 	%f3897, %f3802;
	mov.f32 	%f3898, %f3802;
	mov.f32 	%f3899, %f3802;
	mov.f32 	%f3900, %f3802;
	mov.f32 	%f3901, %f3802;
	mov.f32 	%f3902, %f3802;
	mov.f32 	%f3903, %f3802;
	mov.f32 	%f3904, %f3802;
	mov.f32 	%f3905, %f3802;
	mov.f32 	%f3906, %f3802;
	mov.f32 	%f3907, %f3802;
	mov.f32 	%f3908, %f3802;
	mov.f32 	%f3909, %f3802;
	mov.f32 	%f3910, %f3802;
	mov.f32 	%f3911, %f3802;
	mov.f32 	%f3912, %f3802;
	mov.f32 	%f3913, %f3802;
	mov.f32 	%f3914, %f3802;
	mov.f32 	%f3915, %f3802;
	mov.f32 	%f3916, %f3802;
	mov.f32 	%f3917, %f3802;
	mov.f32 	%f3918, %f3802;
	mov.f32 	%f3919, %f3802;
	mov.f32 	%f3920, %f3802;
	mov.f32 	%f3921, %f3802;
	mov.f32 	%f3922, %f3802;
	mov.f32 	%f3923, %f3802;
	mov.f32 	%f3924, %f3802;
	mov.f32 	%f3925, %f3802;
	mov.f32 	%f3926, %f3802;
	mov.f32 	%f3927, %f3802;
	mov.f32 	%f3928, %f3802;
	mov.f32 	%f3929, %f3802;
$L__BB0_13:
	setp.gt.u32 	%p7, %r1, 119;
	bar.sync 	0;
	@%p7 bra 	$L__BB0_15;
	ld.param.u64 	%rd179, [main_kernel0_param_0];
	mul.lo.s32 	%r144, %r191, 6000;
	add.s32 	%r145, %r191, -1;
	and.b32  	%r146, %r145, 3;
	mul.lo.s32 	%r147, %r146, 4800;
	mad.lo.s32 	%r149, %r1, 40, %r147;
	cvt.u64.u32 	%rd144, %r149;
	cvta.shared.u64 	%rd146, %rd145;
	add.s64 	%rd147, %rd146, %rd144;
	add.s64 	%rd124, %rd147, 7680;
	// begin inline asm
	{ .reg .u64 addr; cvta.to.shared.u64 addr, %rd124; cvt.u32.u64 %r124, addr; }

	// end inline asm
	cvt.u64.u32 	%rd148, %r144;
	add.s64 	%rd149, %rd1, %rd148;
	shl.b64 	%rd150, %rd149, 2;
	add.s64 	%rd151, %rd179, %rd150;
	add.s64 	%rd125, %rd151, 72000;
	// begin inline asm
	cp.async.ca.shared.global [%r124], [%rd125], 4;
	// end inline asm
	add.s64 	%rd126, %rd147, 7684;
	// begin inline asm
	{ .reg .u64 addr; cvta.to.shared.u64 addr, %rd126; cvt.u32.u64 %r126, addr; }

	// end inline asm
	add.s64 	%rd127, %rd151, 72004;
	// begin inline asm
	cp.async.ca.shared.global [%r126], [%rd127], 4;
	// end inline asm
	add.s64 	%rd128, %rd147, 7688;
	// begin inline asm
	{ .reg .u64 addr; cvta.to.shared.u64 addr, %rd128; cvt.u32.u64 %r128, addr; }

	// end inline asm
	add.s64 	%rd129, %rd151, 72008;
	// begin inline asm
	cp.async.ca.shared.global [%r128], [%rd129], 4;
	// end inline asm
	add.s64 	%rd130, %rd147, 7692;
	// begin inline asm
	{ .reg .u64 addr; cvta.to.shared.u64 addr, %rd130; cvt.u32.u64 %r130, addr; }

	// end inline asm
	add.s64 	%rd131, %rd151, 72012;
	// begin inline asm
	cp.async.ca.shared.global [%r130], [%rd131], 4;
	// end inline asm
	add.s64 	%rd132, %rd147, 7696;
	// begin inline asm
	{ .reg .u64 addr; cvta.to.shared.u64 addr, %rd132; cvt.u32.u64 %r132, addr; }

	// end inline asm
	add.s64 	%rd133, %rd151, 72016;
	// begin inline asm
	cp.async.ca.shared.global [%r132], [%rd133], 4;
	// end inline asm
	add.s64 	%rd134, %rd147, 7700;
	// begin inline asm
	{ .reg .u64 addr; cvta.to.shared.u64 addr, %rd134; cvt.u32.u64 %r134, addr; }

	// end inline asm
	add.s64 	%rd135, %rd151, 72020;
	// begin inline asm
	cp.async.ca.shared.global [%r134], [%rd135], 4;
	// end inline asm
	add.s64 	%rd136, %rd147, 7704;
	// begin inline asm
	{ .reg .u64 addr; cvta.to.shared.u64 addr, %rd136; cvt.u32.u64 %r136, addr; }

	// end inline asm
	add.s64 	%rd137, %rd151, 72024;
	// begin inline asm
	cp.async.ca.shared.global [%r136], [%rd137], 4;
	// end inline asm
	add.s64 	%rd138, %rd147, 7708;
	// begin inline asm
	{ .reg .u64 addr; cvta.to.shared.u64 addr, %rd138; cvt.u32.u64 %r138, addr; }

	// end inline asm
	add.s64 	%rd139, %rd151, 72028;
	// begin inline asm
	cp.async.ca.shared.global [%r138], [%rd139], 4;
	// end inline asm
	add.s64 	%rd140, %rd147, 7712;
	// begin inline asm
	{ .reg .u64 addr; cvta.to.shared.u64 addr, %rd140; cvt.u32.u64 %r140, addr; }

	// end inline asm
	add.s64 	%rd141, %rd151, 72032;
	// begin inline asm
	cp.async.ca.shared.global [%r140], [%rd141], 4;
	// end inline asm
	add.s64 	%rd142, %rd147, 7716;
	// begin inline asm
	{ .reg .u64 addr; cvta.to.shared.u64 addr, %rd142; cvt.u32.u64 %r142, addr; }

	// end inline asm
	add.s64 	%rd143, %rd151, 72036;
	// begin inline asm
	cp.async.ca.shared.global [%r142], [%rd143], 4;
	// end inline asm
$L__BB0_15:
	@%p7 bra 	$L__BB0_17;
	ld.param.u64 	%rd182, [main_kernel0_param_1];
	mul.lo.s32 	%r160, %r191, 12000;
	add.s32 	%r163, %r191, -1;
	and.b32  	%r164, %r163, 3;
	mad.lo.s32 	%r165, %r164, 1920, %r162;
	cvt.u64.u32 	%rd160, %r165;
	mov.u32 	%r166, buf_dyn_shmem;
	cvt.u64.u32 	%rd161, %r166;
	cvta.shared.u64 	%rd162, %rd161;
	add.s64 	%rd152, %rd162, %rd160;
	// begin inline asm
	{ .reg .u64 addr; cvta.to.shared.u64 addr, %rd152; cvt.u32.u64 %r152, addr; }

	// end inline asm
	cvt.u64.u32 	%rd163, %r160;
	add.s64 	%rd164, %rd3, %rd163;
	shl.b64 	%rd165, %rd164, 2;
	add.s64 	%rd166, %rd182, %rd165;
	add.s64 	%rd153, %rd166, 144000;
	// begin inline asm
	cp.async.ca.shared.global [%r152], [%rd153], 4;
	// end inline asm
	add.s64 	%rd154, %rd152, 4;
	// begin inline asm
	{ .reg .u64 addr; cvta.to.shared.u64 addr, %rd154; cvt.u32.u64 %r154, addr; }

	// end inline asm
	add.s64 	%rd155, %rd166, 144004;
	// begin inline asm
	cp.async.ca.shared.global [%r154], [%rd155], 4;
	// end inline asm
	add.s64 	%rd156, %rd152, 8;
	// begin inline asm
	{ .reg .u64 addr; cvta.to.shared.u64 addr, %rd156; cvt.u32.u64 %r156, addr; }

	// end inline asm
	add.s64 	%rd157, %rd166, 144008;
	// begin inline asm
	cp.async.ca.shared.global [%r156], [%rd157], 4;
	// end inline asm
	add.s64 	%rd158, %rd152, 12;
	// begin inline asm
	{ .reg .u64 addr; cvta.to.shared.u64 addr, %rd158; cvt.u32.u64 %r158, addr; }

	// end inline asm
	add.s64 	%rd159, %rd166, 144012;
	// begin inline asm
	cp.async.ca.shared.global [%r158], [%rd159], 4;
	// end inline asm
$L__BB0_17:
	// begin inline asm
	cp.async.commit_group;
	// end inline asm
	// begin inline asm
	cp.async.wait_group 2;
	// end inline asm
	bar.sync 	0;
	and.b32  	%r167, %r191, 3;
	shl.b16 	%rs15, %rs4, 3;
	and.b16  	%rs16, %rs15, 248;
	mul.wide.u16 	%r168, %rs16, 4;
	mov.u32 	%r169, buf_dyn_shmem;
	add.s32 	%r170, %r169, %r168;
	mad.lo.s32 	%r171, %r167, 4800, %r170;
	ld.shared.v4.f32 	{%f330, %f331, %f332, %f333}, [%r171+8480];
	ld.shared.v4.f32 	{%f334, %f335, %f336, %f337}, [%r171+8496];
	mul.wide.u16 	%r172, %rs5, 4;
	add.s32 	%r173, %r169, %r172;
	mad.lo.s32 	%r174, %r167, 1920, %r173;
	ld.shared.v4.f32 	{%f338, %f339, %f340, %f341}, [%r174+320];
	ld.shared.v4.f32 	{%f342, %f343, %f344, %f345}, [%r174+336];
	ld.shared.v4.f32 	{%f346, %f347, %f348, %f349}, [%r174+352];
	ld.shared.v4.f32 	{%f350, %f351, %f352, %f353}, [%r174+368];
	fma.rn.f32 	%f354, %f3937, %f3953, %f3929;
	fma.rn.f32 	%f355, %f3936, %f3953, %f3913;
	fma.rn.f32 	%f356, %f3935, %f3953, %f3897;
	fma.rn.f32 	%f357, %f3934, %f3953, %f3881;
	fma.rn.f32 	%f358, %f3933, %f3953, %f3865;
	fma.rn.f32 	%f359, %f3932, %f3953, %f3849;
	fma.rn.f32 	%f360, %f3931, %f3953, %f3833;
	fma.rn.f32 	%f361, %f3930, %f3953, %f3817;
	fma.rn.f32 	%f362, %f3937, %f3952, %f3928;
	fma.rn.f32 	%f363, %f3936, %f3952, %f3912;
	fma.rn.f32 	%f364, %f3935, %f3952, %f3896;
	fma.rn.f32 	%f365, %f3934, %f3952, %f3880;
	fma.rn.f32 	%f366, %f3933, %f3952, %f3864;
	fma.rn.f32 	%f367, %f3932, %f3952, %f3848;
	fma.rn.f32 	%f368, %f3931, %f3952, %f3832;
	fma.rn.f32 	%f369, %f3930, %f3952, %f3816;
	fma.rn.f32 	%f370, %f3937, %f3951, %f3927;
	fma.rn.f32 	%f371, %f3936, %f3951, %f3911;
	fma.rn.f32 	%f372, %f3935, %f3951, %f3895;
	fma.rn.f32 	%f373, %f3934, %f3951, %f3879;
	fma.rn.f32 	%f374, %f3933, %f3951, %f3863;
	fma.rn.f32 	%f375, %f3932, %f3951, %f3847;
	fma.rn.f32 	%f376, %f3931, %f3951, %f3831;
	fma.rn.f32 	%f377, %f3930, %f3951, %f3815;
	fma.rn.f32 	%f378, %f3937, %f3950, %f3926;
	fma.rn.f32 	%f379, %f3936, %f3950, %f3910;
	fma.rn.f32 	%f380, %f3935, %f3950, %f3894;
	fma.rn.f32 	%f381, %f3934, %f3950, %f3878;
	fma.rn.f32 	%f382, %f3933, %f3950, %f3862;
	fma.rn.f32 	%f383, %f3932, %f3950, %f3846;
	fma.rn.f32 	%f384, %f3931, %f3950, %f3830;
	fma.rn.f32 	%f385, %f3930, %f3950, %f3814;
	fma.rn.f32 	%f386, %f3937, %f3949, %f3925;
	fma.rn.f32 	%f387, %f3936, %f3949, %f3909;
	fma.rn.f32 	%f388, %f3935, %f3949, %f3893;
	fma.rn.f32 	%f389, %f3934, %f3949, %f3877;
	fma.rn.f32 	%f390, %f3933, %f3949, %f3861;
	fma.rn.f32 	%f391, %f3932, %f3949, %f3845;
	fma.rn.f32 	%f392, %f3931, %f3949, %f3829;
	fma.rn.f32 	%f393, %f3930, %f3949, %f3813;
	fma.rn.f32 	%f394, %f3937, %f3948, %f3924;
	fma.rn.f32 	%f395, %f3936, %f3948, %f3908;
	fma.rn.f32 	%f396, %f3935, %f3948, %f3892;
	fma.rn.f32 	%f397, %f3934, %f3948, %f3876;
	fma.rn.f32 	%f398, %f3933, %f3948, %f3860;
	fma.rn.f32 	%f399, %f3932, %f3948, %f3844;
	fma.rn.f32 	%f400, %f3931, %f3948, %f3828;
	fma.rn.f32 	%f401, %f3930, %f3948, %f3812;
	fma.rn.f32 	%f402, %f3937, %f3947, %f3923;
	fma.rn.f32 	%f403, %f3936, %f3947, %f3907;
	fma.rn.f32 	%f404, %f3935, %f3947, %f3891;
	fma.rn.f32 	%f405, %f3934, %f3947, %f3875;
	fma.rn.f32 	%f406, %f3933, %f3947, %f3859;
	fma.rn.f32 	%f407, %f3932, %f3947, %f3843;
	fma.rn.f32 	%f408, %f3931, %f3947, %f3827;
	fma.rn.f32 	%f409, %f3930, %f3947, %f3811;
	fma.rn.f32 	%f410, %f3937, %f3946, %f3922;
	fma.rn.f32 	%f411, %f3936, %f3946, %f3906;
	fma.rn.f32 	%f412, %f3935, %f3946, %f3890;
	fma.rn.f32 	%f413, %f3934, %f3946, %f3874;
	fma.rn.f32 	%f414, %f3933, %f3946, %f3858;
	fma.rn.f32 	%f415, %f3932, %f3946, %f3842;
	fma.rn.f32 	%f416, %f3931, %f3946, %f3826;
	fma.rn.f32 	%f417, %f3930, %f3946, %f3810;
	fma.rn.f32 	%f418, %f3937, %f3945, %f3921;
	fma.rn.f32 	%f419, %f3936, %f3945, %f3905;
	fma.rn.f32 	%f420, %f3935, %f3945, %f3889;
	fma.rn.f32 	%f421, %f3934, %f3945, %f3873;
	fma.rn.f32 	%f422, %f3933, %f3945, %f3857;
	fma.rn.f32 	%f423, %f3932, %f3945, %f3841;
	fma.rn.f32 	%f424, %f3931, %f3945, %f3825;
	fma.rn.f32 	%f425, %f3930, %f3945, %f3809;
	fma.rn.f32 	%f426, %f3937, %f3944, %f3920;
	fma.rn.f32 	%f427, %f3936, %f3944, %f3904;
	fma.rn.f32 	%f428, %f3935, %f3944, %f3888;
	fma.rn.f32 	%f429, %f3934, %f3944, %f3872;
	fma.rn.f32 	%f430, %f3933, %f3944, %f3856;
	fma.rn.f32 	%f431, %f3932, %f3944, %f3840;
	fma.rn.f32 	%f432, %f3931, %f3944, %f3824;
	fma.rn.f32 	%f433, %f3930, %f3944, %f3808;
	fma.rn.f32 	%f434, %f3937, %f3943, %f3919;
	fma.rn.f32 	%f435, %f3936, %f3943, %f3903;
	fma.rn.f32 	%f436, %f3935, %f3943, %f3887;
	fma.rn.f32 	%f437, %f3934, %f3943, %f3871;
	fma.rn.f32 	%f438, %f3933, %f3943, %f3855;
	fma.rn.f32 	%f439, %f3932, %f3943, %f3839;
	fma.rn.f32 	%f440, %f3931, %f3943, %f3823;
	fma.rn.f32 	%f441, %f3930, %f3943, %f3807;
	fma.rn.f32 	%f442, %f3937, %f3942, %f3918;
	fma.rn.f32 	%f443, %f3936, %f3942, %f3902;
	fma.rn.f32 	%f444, %f3935, %f3942, %f3886;
	fma.rn.f32 	%f445, %f3934, %f3942, %f3870;
	fma.rn.f32 	%f446, %f3933, %f3942, %f3854;
	fma.rn.f32 	%f447, %f3932, %f3942, %f3838;
	fma.rn.f32 	%f448, %f3931, %f3942, %f3822;
	fma.rn.f32 	%f449, %f3930, %f3942, %f3806;
	fma.rn.f32 	%f450, %f3937, %f3941, %f3917;
	fma.rn.f32 	%f451, %f3936, %f3941, %f3901;
	fma.rn.f32 	%f452, %f3935, %f3941, %f3885;
	fma.rn.f32 	%f453, %f3934, %f3941, %f3869;
	fma.rn.f32 	%f454, %f3933, %f3941, %f3853;
	fma.rn.f32 	%f455, %f3932, %f3941, %f3837;
	fma.rn.f32 	%f456, %f3931, %f3941, %f3821;
	fma.rn.f32 	%f457, %f3930, %f3941, %f3805;
	fma.rn.f32 	%f458, %f3937, %f3940, %f3916;
	fma.rn.f32 	%f459, %f3936, %f3940, %f3900;
	fma.rn.f32 	%f460, %f3935, %f3940, %f3884;
	fma.rn.f32 	%f461, %f3934, %f3940, %f3868;
	fma.rn.f32 	%f462, %f3933, %f3940, %f3852;
	fma.rn.f32 	%f463, %f3932, %f3940, %f3836;
	fma.rn.f32 	%f464, %f3931, %f3940, %f3820;
	fma.rn.f32 	%f465, %f3930, %f3940, %f3804;
	fma.rn.f32 	%f466, %f3937, %f3939, %f3915;
	fma.rn.f32 	%f467, %f3936, %f3939, %f3899;
	fma.rn.f32 	%f468, %f3935, %f3939, %f3883;
	fma.rn.f32 	%f469, %f3934, %f3939, %f3867;
	fma.rn.f32 	%f470, %f3933, %f3939, %f3851;
	fma.rn.f32 	%f471, %f3932, %f3939, %f3835;
	fma.rn.f32 	%f472, %f3931, %f3939, %f3819;
	fma.rn.f32 	%f473, %f3930, %f3939, %f3803;
	fma.rn.f32 	%f474, %f3937, %f3938, %f3914;
	fma.rn.f32 	%f475, %f3936, %f3938, %f3898;
	fma.rn.f32 	%f476, %f3935, %f3938, %f3882;
	fma.rn.f32 	%f477, %f3934, %f3938, %f3866;
	fma.rn.f32 	%f478, %f3933, %f3938, %f3850;
	fma.rn.f32 	%f479, %f3932, %f3938, %f3834;
	fma.rn.f32 	%f480, %f3931, %f3938, %f3818;
	fma.rn.f32 	%f481, %f3930, %f3938, %f3802;
	ld.shared.v4.f32 	{%f482, %f483, %f484, %f485}, [%r171+9280];
	ld.shared.v4.f32 	{%f486, %f487, %f488, %f489}, [%r171+9296];
	ld.shared.v4.f32 	{%f490, %f491, %f492, %f493}, [%r174+640];
	ld.shared.v4.f32 	{%f494, %f495, %f496, %f497}, [%r174+656];
	ld.shared.v4.f32 	{%f498, %f499, %f500, %f501}, [%r174+672];
	ld.shared.v4.f32 	{%f502, %f503, %f504, %f505}, [%r174+688];
	fma.rn.f32 	%f506, %f330, %f338, %f354;
	fma.rn.f32 	%f507, %f331, %f338, %f355;
	fma.rn.f32 	%f508, %f332, %f338, %f356;
	fma.rn.f32 	%f509, %f333, %f338, %f357;
	fma.rn.f32 	%f510, %f334, %f338, %f358;
	fma.rn.f32 	%f511, %f335, %f338, %f359;
	fma.rn.f32 	%f512, %f336, %f338, %f360;
	fma.rn.f32 	%f513, %f337, %f338, %f361;
	fma.rn.f32 	%f514, %f330, %f339, %f362;
	fma.rn.f32 	%f515, %f331, %f339, %f363;
	fma.rn.f32 	%f516, %f332, %f339, %f364;
	fma.rn.f32 	%f517, %f333, %f339, %f365;
	fma.rn.f32 	%f518, %f334, %f339, %f366;
	fma.rn.f32 	%f519, %f335, %f339, %f367;
	fma.rn.f32 	%f520, %f336, %f339, %f368;
	fma.rn.f32 	%f521, %f337, %f339, %f369;
	fma.rn.f32 	%f522, %f330, %f340, %f370;
	fma.rn.f32 	%f523, %f331, %f340, %f371;
	fma.rn.f32 	%f524, %f332, %f340, %f372;
	fma.rn.f32 	%f525, %f333, %f340, %f373;
	fma.rn.f32 	%f526, %f334, %f340, %f374;
	fma.rn.f32 	%f527, %f335, %f340, %f375;
	fma.rn.f32 	%f528, %f336, %f340, %f376;
	fma.rn.f32 	%f529, %f337, %f340, %f377;
	fma.rn.f32 	%f530, %f330, %f341, %f378;
	fma.rn.f32 	%f531, %f331, %f341, %f379;
	fma.rn.f32 	%f532, %f332, %f341, %f380;
	fma.rn.f32 	%f533, %f333, %f341, %f381;
	fma.rn.f32 	%f534, %f334, %f341, %f382;
	fma.rn.f32 	%f535, %f335, %f341, %f383;
	fma.rn.f32 	%f536, %f336, %f341, %f384;
	fma.rn.f32 	%f537, %f337, %f341, %f385;
	fma.rn.f32 	%f538, %f330, %f342, %f386;
	fma.rn.f32 	%f539, %f331, %f342, %f387;
	fma.rn.f32 	%f540, %f332, %f342, %f388;
	fma.rn.f32 	%f541, %f333, %f342, %f389;
	fma.rn.f32 	%f542, %f334, %f342, %f390;
	fma.rn.f32 	%f543, %f335, %f342, %f391;
	fma.rn.f32 	%f544, %f336, %f342, %f392;
	fma.rn.f32 	%f545, %f337, %f342, %f393;
	fma.rn.f32 	%f546, %f330, %f343, %f394;
	fma.rn.f32 	%f547, %f331, %f343, %f395;
	fma.rn.f32 	%f548, %f332, %f343, %f396;
	fma.rn.f32 	%f549, %f333, %f343, %f397;
	fma.rn.f32 	%f550, %f334, %f343, %f398;
	fma.rn.f32 	%f551, %f335, %f343, %f399;
	fma.rn.f32 	%f552, %f336, %f343, %f400;
	fma.rn.f32 	%f553, %f337, %f343, %f401;
	fma.rn.f32 	%f554, %f330, %f344, %f402;
	fma.rn.f32 	%f555, %f331, %f344, %f403;
	fma.rn.f32 	%f556, %f332, %f344, %f404;
	fma.rn.f32 	%f557, %f333, %f344, %f405;
	fma.rn.f32 	%f558, %f334, %f344, %f406;
	fma.rn.f32 	%f559, %f335, %f344, %f407;
	fma.rn.f32 	%f560, %f336, %f344, %f408;
	fma.rn.f32 	%f561, %f337, %f344, %f409;
	fma.rn.f32 	%f562, %f330, %f345, %f410;
	fma.rn.f32 	%f563, %f331, %f345, %f411;
	fma.rn.f32 	%f564, %f332, %f345, %f412;
	fma.rn.f32 	%f565, %f333, %f345, %f413;
	fma.rn.f32 	%f566, %f334, %f345, %f414;
	fma.rn.f32 	%f567, %f335, %f345, %f415;
	fma.rn.f32 	%f568, %f336, %f345, %f416;
	fma.rn.f32 	%f569, %f337, %f345, %f417;
	fma.rn.f32 	%f570, %f330, %f346, %f418;
	fma.rn.f32 	%f571, %f331, %f346, %f419;
	fma.rn.f32 	%f572, %f332, %f346, %f420;
	fma.rn.f32 	%f573, %f333, %f346, %f421;
	fma.rn.f32 	%f574, %f334, %f346, %f422;
	fma.rn.f32 	%f575, %f335, %f346, %f423;
	fma.rn.f32 	%f576, %f336, %f346, %f424;
	fma.rn.f32 	%f577, %f337, %f346, %f425;
	fma.rn.f32 	%f578, %f330, %f347, %f426;
	fma.rn.f32 	%f579, %f331, %f347, %f427;
	fma.rn.f32 	%f580, %f332, %f347, %f428;
	fma.rn.f32 	%f581, %f333, %f347, %f429;
	fma.rn.f32 	%f582, %f334, %f347, %f430;
	fma.rn.f32 	%f583, %f335, %f347, %f431;
	fma.rn.f32 	%f584, %f336, %f347, %f432;
	fma.rn.f32 	%f585, %f337, %f347, %f433;
	fma.rn.f32 	%f586, %f330, %f348, %f434;
	fma.rn.f32 	%f587, %f331, %f348, %f435;
	fma.rn.f32 	%f588, %f332, %f348, %f436;
	fma.rn.f32 	%f589, %f333, %f348, %f437;
	fma.rn.f32 	%f590, %f334, %f348, %f438;
	fma.rn.f32 	%f591, %f335, %f348, %f439;
	fma.rn.f32 	%f592, %f336, %f348, %f440;
	fma.rn.f32 	%f593, %f337, %f348, %f441;
	fma.rn.f32 	%f594, %f330, %f349, %f442;
	fma.rn.f32 	%f595, %f331, %f349, %f443;
	fma.rn.f32 	%f596, %f332, %f349, %f444;
	fma.rn.f32 	%f597, %f333, %f349, %f445;
	fma.rn.f32 	%f598, %f334, %f349, %f446;
	fma.rn.f32 	%f599, %f335, %f349, %f447;
	fma.rn.f32 	%f600, %f336, %f349, %f448;
	fma.rn.f32 	%f601, %f337, %f349, %f449;
	fma.rn.f32 	%f602, %f330, %f350, %f450;
	fma.rn.f32 	%f603, %f331, %f350, %f451;
	fma.rn.f32 	%f604, %f332, %f350, %f452;
	fma.rn.f32 	%f605, %f333, %f350, %f453;
	fma.rn.f32 	%f606, %f334, %f350, %f454;
	fma.rn.f32 	%f607, %f335, %f350, %f455;
	fma.rn.f32 	%f608, %f336, %f350, %f456;
	fma.rn.f32 	%f609, %f337, %f350, %f457;
	fma.rn.f32 	%f610, %f330, %f351, %f458;
	fma.rn.f32 	%f611, %f331, %f351, %f459;
	fma.rn.f32 	%f612, %f332, %f351, %f460;
	fma.rn.f32 	%f613, %f333, %f351, %f461;
	fma.rn.f32 	%f614, %f334, %f351, %f462;
	fma.rn.f32 	%f615, %f335, %f351, %f463;
	fma.rn.f32 	%f616, %f336, %f351, %f464;
	fma.rn.f32 	%f617, %f337, %f351, %f465;
	fma.rn.f32 	%f618, %f330, %f352, %f466;
	fma.rn.f32 	%f619, %f331, %f352, %f467;
	fma.rn.f32 	%f620, %f332, %f352, %f468;
	fma.rn.f32 	%f621, %f333, %f352, %f469;
	fma.rn.f32 	%f622, %f334, %f352, %f470;
	fma.rn.f32 	%f623, %f335, %f352, %f471;
	fma.rn.f32 	%f624, %f336, %f352, %f472;
	fma.rn.f32 	%f625, %f337, %f352, %f473;
	fma.rn.f32 	%f626, %f330, %f353, %f474;
	fma.rn.f32 	%f627, %f331, %f353, %f475;
	fma.rn.f32 	%f628, %f332, %f353, %f476;
	fma.rn.f32 	%f629, %f333, %f353, %f477;
	fma.rn.f32 	%f630, %f334, %f353, %f478;
	fma.rn.f32 	%f631, %f335, %f353, %f479;
	fma.rn.f32 	%f632, %f336, %f353, %f480;
	fma.rn.f32 	%f633, %f337, %f353, %f481;
	ld.shared.v4.f32 	{%f634, %f635, %f636, %f637}, [%r171+10080];
	ld.shared.v4.f32 	{%f638, %f639, %f640, %f641}, [%r171+10096];
	ld.shared.v4.f32 	{%f642, %f643, %f644, %f645}, [%r174+960];
	ld.shared.v4.f32 	{%f646, %f647, %f648, %f649}, [%r174+976];
	ld.shared.v4.f32 	{%f650, %f651, %f652, %f653}, [%r174+992];
	ld.shared.v4.f32 	{%f654, %f655, %f656, %f657}, [%r174+1008];
	fma.rn.f32 	%f658, %f482, %f490, %f506;
	fma.rn.f32 	%f659, %f483, %f490, %f507;
	fma.rn.f32 	%f660, %f484, %f490, %f508;
	fma.rn.f32 	%f661, %f485, %f490, %f509;
	fma.rn.f32 	%f662, %f486, %f490, %f510;
	fma.rn.f32 	%f663, %f487, %f490, %f511;
	fma.rn.f32 	%f664, %f488, %f490, %f512;
	fma.rn.f32 	%f665, %f489, %f490, %f513;
	fma.rn.f32 	%f666, %f482, %f491, %f514;
	fma.rn.f32 	%f667, %f483, %f491, %f515;
	fma.rn.f32 	%f668, %f484, %f491, %f516;
	fma.rn.f32 	%f669, %f485, %f491, %f517;
	fma.rn.f32 	%f670, %f486, %f491, %f518;
	fma.rn.f32 	%f671, %f487, %f491, %f519;
	fma.rn.f32 	%f672, %f488, %f491, %f520;
	fma.rn.f32 	%f673, %f489, %f491, %f521;
	fma.rn.f32 	%f674, %f482, %f492, %f522;
	fma.rn.f32 	%f675, %f483, %f492, %f523;
	fma.rn.f32 	%f676, %f484, %f492, %f524;
	fma.rn.f32 	%f677, %f485, %f492, %f525;
	fma.rn.f32 	%f678, %f486, %f492, %f526;
	fma.rn.f32 	%f679, %f487, %f492, %f527;
	fma.rn.f32 	%f680, %f488, %f492, %f528;
	fma.rn.f32 	%f681, %f489, %f492, %f529;
	fma.rn.f32 	%f682, %f482, %f493, %f530;
	fma.rn.f32 	%f683, %f483, %f493, %f531;
	fma.rn.f32 	%f684, %f484, %f493, %f532;
	fma.rn.f32 	%f685, %f485, %f493, %f533;
	fma.rn.f32 	%f686, %f486, %f493, %f534;
	fma.rn.f32 	%f687, %f487, %f493, %f535;
	fma.rn.f32 	%f688, %f488, %f493, %f536;
	fma.rn.f32 	%f689, %f489, %f493, %f537;
	fma.rn.f32 	%f690, %f482, %f494, %f538;
	fma.rn.f32 	%f691, %f483, %f494, %f539;
	fma.rn.f32 	%f692, %f484, %f494, %f540;
	fma.rn.f32 	%f693, %f485, %f494, %f541;
	fma.rn.f32 	%f694, %f486, %f494, %f542;
	fma.rn.f32 	%f695, %f487, %f494, %f543;
	fma.rn.f32 	%f696, %f488, %f494, %f544;
	fma.rn.f32 	%f697, %f489, %f494, %f545;
	fma.rn.f32 	%f698, %f482, %f495, %f546;
	fma.rn.f32 	%f699, %f483, %f495, %f547;
	fma.rn.f32 	%f700, %f484, %f495, %f548;
	fma.rn.f32 	%f701, %f485, %f495, %f549;
	fma.rn.f32 	%f702, %f486, %f495, %f550;
	fma.rn.f32 	%f703, %f487, %f495, %f551;
	fma.rn.f32 	%f704, %f488, %f495, %f552;
	fma.rn.f32 	%f705, %f489, %f495, %f553;
	fma.rn.f32 	%f706, %f482, %f496, %f554;
	fma.rn.f32 	%f707, %f483, %f496, %f555;
	fma.rn.f32 	%f708, %f484, %f496, %f556;
	fma.rn.f32 	%f709, %f485, %f496, %f557;
	fma.rn.f32 	%f710, %f486, %f496, %f558;
	fma.rn.f32 	%f711, %f487, %f496, %f559;
	fma.rn.f32 	%f712, %f488, %f496, %f560;
	fma.rn.f32 	%f713, %f489, %f496, %f561;
	fma.rn.f32 	%f714, %f482, %f497, %f562;
	fma.rn.f32 	%f715, %f483, %f497, %f563;
	fma.rn.f32 	%f716, %f484, %f497, %f564;
	fma.rn.f32 	%f717, %f485, %f497, %f565;
	fma.rn.f32 	%f718, %f486, %f497, %f566;
	fma.rn.f32 	%f719, %f487, %f497, %f567;
	fma.rn.f32 	%f720, %f488, %f497, %f568;
	fma.rn.f32 	%f721, %f489, %f497, %f569;
	fma.rn.f32 	%f722, %f482, %f498, %f570;
	fma.rn.f32 	%f723, %f483, %f498, %f571;
	fma.rn.f32 	%f724, %f484, %f498, %f572;
	fma.rn.f32 	%f725, %f485, %f498, %f573;
	fma.rn.f32 	%f726, %f486, %f498, %f574;
	fma.rn.f32 	%f727, %f487, %f498, %f575;
	fma.rn.f32 	%f728, %f488, %f498, %f576;
	fma.rn.f32 	%f729, %f489, %f498, %f577;
	fma.rn.f32 	%f730, %f482, %f499, %f578;
	fma.rn.f32 	%f731, %f483, %f499, %f579;
	fma.rn.f32 	%f732, %f484, %f499, %f580;
	fma.rn.f32 	%f733, %f485, %f499, %f581;
	fma.rn.f32 	%f734, %f486, %f499, %f582;
	fma.rn.f32 	%f735, %f487, %f499, %f583;
	fma.rn.f32 	%f736, %f488, %f499, %f584;
	fma.rn.f32 	%f737, %f489, %f499, %f585;
	fma.rn.f32 	%f738, %f482, %f500, %f586;
	fma.rn.f32 	%f739, %f483, %f500, %f587;
	fma.rn.f32 	%f740, %f484, %f500, %f588;
	fma.rn.f32 	%f741, %f485, %f500, %f589;
	fma.rn.f32 	%f742, %f486, %f500, %f590;
	fma.rn.f32 	%f743, %f487, %f500, %f591;
	fma.rn.f32 	%f744, %f488, %f500, %f592;
	fma.rn.f32 	%f745, %f489, %f500, %f593;
	fma.rn.f32 	%f746, %f482, %f501, %f594;
	fma.rn.f32 	%f747, %f483, %f501, %f595;
	fma.rn.f32 	%f748, %f484, %f501, %f596;
	fma.rn.f32 	%f749, %f485, %f501, %f597;
	fma.rn.f32 	%f750, %f486, %f501, %f598;
	fma.rn.f32 	%f751, %f487, %f501, %f599;
	fma.rn.f32 	%f752, %f488, %f501, %f600;
	fma.rn.f32 	%f753, %f489, %f501, %f601;
	fma.rn.f32 	%f754, %f482, %f502, %f602;
	fma.rn.f32 	%f755, %f483, %f502, %f603;
	fma.rn.f32 	%f756, %f484, %f502, %f604;
	fma.rn.f32 	%f757, %f485, %f502, %f605;
	fma.rn.f32 	%f758, %f486, %f502, %f606;
	fma.rn.f32 	%f759, %f487, %f502, %f607;
	fma.rn.f32 	%f760, %f488, %f502, %f608;
	fma.rn.f32 	%f761, %f489, %f502, %f609;
	fma.rn.f32 	%f762, %f482, %f503, %f610;
	fma.rn.f32 	%f763, %f483, %f503, %f611;
	fma.rn.f32 	%f764, %f484, %f503, %f612;
	fma.rn.f32 	%f765, %f485, %f503, %f613;
	fma.rn.f32 	%f766, %f486, %f503, %f614;
	fma.rn.f32 	%f767, %f487, %f503, %f615;
	fma.rn.f32 	%f768, %f488, %f503, %f616;
	fma.rn.f32 	%f769, %f489, %f503, %f617;
	fma.rn.f32 	%f770, %f482, %f504, %f618;
	fma.rn.f32 	%f771, %f483, %f504, %f619;
	fma.rn.f32 	%f772, %f484, %f504, %f620;
	fma.rn.f32 	%f773, %f485, %f504, %f621;
	fma.rn.f32 	%f774, %f486, %f504, %f622;
	fma.rn.f32 	%f775, %f487, %f504, %f623;
	fma.rn.f32 	%f776, %f488, %f504, %f624;
	fma.rn.f32 	%f777, %f489, %f504, %f625;
	fma.rn.f32 	%f778, %f482, %f505, %f626;
	fma.rn.f32 	%f779, %f483, %f505, %f627;
	fma.rn.f32 	%f780, %f484, %f505, %f628;
	fma.rn.f32 	%f781, %f485, %f505, %f629;
	fma.rn.f32 	%f782, %f486, %f505, %f630;
	fma.rn.f32 	%f783, %f487, %f505, %f631;
	fma.rn.f32 	%f784, %f488, %f505, %f632;
	fma.rn.f32 	%f785, %f489, %f505, %f633;
	ld.shared.v4.f32 	{%f786, %f787, %f788, %f789}, [%r171+10880];
	ld.shared.v4.f32 	{%f790, %f791, %f792, %f793}, [%r171+10896];
	ld.shared.v4.f32 	{%f794, %f795, %f796, %f797}, [%r174+1280];
	ld.shared.v4.f32 	{%f798, %f799, %f800, %f801}, [%r174+1296];
	ld.shared.v4.f32 	{%f802, %f803, %f804, %f805}, [%r174+1312];
	ld.shared.v4.f32 	{%f806, %f807, %f808, %f809}, [%r174+1328];
	fma.rn.f32 	%f810, %f634, %f642, %f658;
	fma.rn.f32 	%f811, %f635, %f642, %f659;
	fma.rn.f32 	%f812, %f636, %f642, %f660;
	fma.rn.f32 	%f813, %f637, %f642, %f661;
	fma.rn.f32 	%f814, %f638, %f642, %f662;
	fma.rn.f32 	%f815, %f639, %f642, %f663;
	fma.rn.f32 	%f816, %f640, %f642, %f664;
	fma.rn.f32 	%f817, %f641, %f642, %f665;
	fma.rn.f32 	%f818, %f634, %f643, %f666;
	fma.rn.f32 	%f819, %f635, %f643, %f667;
	fma.rn.f32 	%f820, %f636, %f643, %f668;
	fma.rn.f32 	%f821, %f637, %f643, %f669;
	fma.rn.f32 	%f822, %f638, %f643, %f670;
	fma.rn.f32 	%f823, %f639, %f643, %f671;
	fma.rn.f32 	%f824, %f640, %f643, %f672;
	fma.rn.f32 	%f825, %f641, %f643, %f673;
	fma.rn.f32 	%f826, %f634, %f644, %f674;
	fma.rn.f32 	%f827, %f635, %f644, %f675;
	fma.rn.f32 	%f828, %f636, %f644, %f676;
	fma.rn.f32 	%f829, %f637, %f644, %f677;
	fma.rn.f32 	%f830, %f638, %f644, %f678;
	fma.rn.f32 	%f831, %f639, %f644, %f679;
	fma.rn.f32 	%f832, %f640, %f644, %f680;
	fma.rn.f32 	%f833, %f641, %f644, %f681;
	fma.rn.f32 	%f834, %f634, %f645, %f682;
	fma.rn.f32 	%f835, %f635, %f645, %f683;
	fma.rn.f32 	%f836, %f636, %f645, %f684;
	fma.rn.f32 	%f837, %f637, %f645, %f685;
	fma.rn.f32 	%f838, %f638, %f645, %f686;
	fma.rn.f32 	%f839, %f639, %f645, %f687;
	fma.rn.f32 	%f840, %f640, %f645, %f688;
	fma.rn.f32 	%f841, %f641, %f645, %f689;
	fma.rn.f32 	%f842, %f634, %f646, %f690;
	fma.rn.f32 	%f843, %f635, %f646, %f691;
	fma.rn.f32 	%f844, %f636, %f646, %f692;
	fma.rn.f32 	%f845, %f637, %f646, %f693;
	fma.rn.f32 	%f846, %f638, %f646, %f694;
	fma.rn.f32 	%f847, %f639, %f646, %f695;
	fma.rn.f32 	%f848, %f640, %f646, %f696;
	fma.rn.f32 	%f849, %f641, %f646, %f697;
	fma.rn.f32 	%f850, %f634, %f647, %f698;
	fma.rn.f32 	%f851, %f635, %f647, %f699;
	fma.rn.f32 	%f852, %f636, %f647, %f700;
	fma.rn.f32 	%f853, %f637, %f647, %f701;
	fma.rn.f32 	%f854, %f638, %f647, %f702;
	fma.rn.f32 	%f855, %f639, %f647, %f703;
	fma.rn.f32 	%f856, %f640, %f647, %f704;
	fma.rn.f32 	%f857, %f641, %f647, %f705;
	fma.rn.f32 	%f858, %f634, %f648, %f706;
	fma.rn.f32 	%f859, %f635, %f648, %f707;
	fma.rn.f32 	%f860, %f636, %f648, %f708;
	fma.rn.f32 	%f861, %f637, %f648, %f709;
	fma.rn.f32 	%f862, %f638, %f648, %f710;
	fma.rn.f32 	%f863, %f639, %f648, %f711;
	fma.rn.f32 	%f864, %f640, %f648, %f712;
	fma.rn.f32 	%f865, %f641, %f648, %f713;
	fma.rn.f32 	%f866, %f634, %f649, %f714;
	fma.rn.f32 	%f867, %f635, %f649, %f715;
	fma.rn.f32 	%f868, %f636, %f649, %f716;
	fma.rn.f32 	%f869, %f637, %f649, %f717;
	fma.rn.f32 	%f870, %f638, %f649, %f718;
	fma.rn.f32 	%f871, %f639, %f649, %f719;
	fma.rn.f32 	%f872, %f640, %f649, %f720;
	fma.rn.f32 	%f873, %f641, %f649, %f721;
	fma.rn.f32 	%f874, %f634, %f650, %f722;
	fma.rn.f32 	%f875, %f635, %f650, %f723;
	fma.rn.f32 	%f876, %f636, %f650, %f724;
	fma.rn.f32 	%f877, %f637, %f650, %f725;
	fma.rn.f32 	%f878, %f638, %f650, %f726;
	fma.rn.f32 	%f879, %f639, %f650, %f727;
	fma.rn.f32 	%f880, %f640, %f650, %f728;
	fma.rn.f32 	%f881, %f641, %f650, %f729;
	fma.rn.f32 	%f882, %f634, %f651, %f730;
	fma.rn.f32 	%f883, %f635, %f651, %f731;
	fma.rn.f32 	%f884, %f636, %f651, %f732;
	fma.rn.f32 	%f885, %f637, %f651, %f733;
	fma.rn.f32 	%f886, %f638, %f651, %f734;
	fma.rn.f32 	%f887, %f639, %f651, %f735;
	fma.rn.f32 	%f888, %f640, %f651, %f736;
	fma.rn.f32 	%f889, %f641, %f651, %f737;
	fma.rn.f32 	%f890, %f634, %f652, %f738;
	fma.rn.f32 	%f891, %f635, %f652, %f739;
	fma.rn.f32 	%f892, %f636, %f652, %f740;
	fma.rn.f32 	%f893, %f637, %f652, %f741;
	fma.rn.f32 	%f894, %f638, %f652, %f742;
	fma.rn.f32 	%f895, %f639, %f652, %f743;
	fma.rn.f32 	%f896, %f640, %f652, %f744;
	fma.rn.f32 	%f897, %f641, %f652, %f745;
	fma.rn.f32 	%f898, %f634, %f653, %f746;
	fma.rn.f32 	%f899, %f635, %f653, %f747;
	fma.rn.f32 	%f900, %f636, %f653, %f748;
	fma.rn.f32 	%f901, %f637, %f653, %f749;
	fma.rn.f32 	%f902, %f638, %f653, %f750;
	fma.rn.f32 	%f903, %f639, %f653, %f751;
	fma.rn.f32 	%f904, %f640, %f653, %f752;
	fma.rn.f32 	%f905, %f641, %f653, %f753;
	fma.rn.f32 	%f906, %f634, %f654, %f754;
	fma.rn.f32 	%f907, %f635, %f654, %f755;
	fma.rn.f32 	%f908, %f636, %f654, %f756;
	fma.rn.f32 	%f909, %f637, %f654, %f757;
	fma.rn.f32 	%f910, %f638, %f654, %f758;
	fma.rn.f32 	%f911, %f639, %f654, %f759;
	fma.rn.f32 	%f912, %f640, %f654, %f760;
	fma.rn.f32 	%f913, %f641, %f654, %f761;
	fma.rn.f32 	%f914, %f634, %f655, %f762;
	fma.rn.f32 	%f915, %f635, %f655, %f763;
	fma.rn.f32 	%f916, %f636, %f655, %f764;
	fma.rn.f32 	%f917, %f637, %f655, %f765;
	fma.rn.f32 	%f918, %f638, %f655, %f766;
	fma.rn.f32 	%f919, %f639, %f655, %f767;
	fma.rn.f32 	%f920, %f640, %f655, %f768;
	fma.rn.f32 	%f921, %f641, %f655, %f769;
	fma.rn.f32 	%f922, %f634, %f656, %f770;
	fma.rn.f32 	%f923, %f635, %f656, %f771;
	fma.rn.f32 	%f924, %f636, %f656, %f772;
	fma.rn.f32 	%f925, %f637, %f656, %f773;
	fma.rn.f32 	%f926, %f638, %f656, %f774;
	fma.rn.f32 	%f927, %f639, %f656, %f775;
	fma.rn.f32 	%f928, %f640, %f656, %f776;
	fma.rn.f32 	%f929, %f641, %f656, %f777;
	fma.rn.f32 	%f930, %f634, %f657, %f778;
	fma.rn.f32 	%f931, %f635, %f657, %f779;
	fma.rn.f32 	%f932, %f636, %f657, %f780;
	fma.rn.f32 	%f933, %f637, %f657, %f781;
	fma.rn.f32 	%f934, %f638, %f657, %f782;
	fma.rn.f32 	%f935, %f639, %f657, %f783;
	fma.rn.f32 	%f936, %f640, %f657, %f784;
	fma.rn.f32 	%f937, %f641, %f657, %f785;
	ld.shared.v4.f32 	{%f938, %f939, %f940, %f941}, [%r171+11680];
	ld.shared.v4.f32 	{%f942, %f943, %f944, %f945}, [%r171+11696];
	ld.shared.v4.f32 	{%f946, %f947, %f948, %f949}, [%r174+1600];
	ld.shared.v4.f32 	{%f950, %f951, %f952, %f953}, [%r174+1616];
	ld.shared.v4.f32 	{%f954, %f955, %f956, %f957}, [%r174+1632];
	ld.shared.v4.f32 	{%f958, %f959, %f960, %f961}, [%r174+1648];
	fma.rn.f32 	%f962, %f786, %f794, %f810;
	fma.rn.f32 	%f963, %f787, %f794, %f811;
	fma.rn.f32 	%f964, %f788, %f794, %f812;
	fma.rn.f32 	%f965, %f789, %f794, %f813;
	fma.rn.f32 	%f966, %f790, %f794, %f814;
	fma.rn.f32 	%f967, %f791, %f794, %f815;
	fma.rn.f32 	%f968, %f792, %f794, %f816;
	fma.rn.f32 	%f969, %f793, %f794, %f817;
	fma.rn.f32 	%f970, %f786, %f795, %f818;
	fma.rn.f32 	%f971, %f787, %f795, %f819;
	fma.rn.f32 	%f972, %f788, %f795, %f820;
	fma.rn.f32 	%f973, %f789, %f795, %f821;
	fma.rn.f32 	%f974, %f790, %f795, %f822;
	fma.rn.f32 	%f975, %f791, %f795, %f823;
	fma.rn.f32 	%f976, %f792, %f795, %f824;
	fma.rn.f32 	%f977, %f793, %f795, %f825;
	fma.rn.f32 	%f978, %f786, %f796, %f826;
	fma.rn.f32 	%f979, %f787, %f796, %f827;
	fma.rn.f32 	%f980, %f788, %f796, %f828;
	fma.rn.f32 	%f981, %f789, %f796, %f829;
	fma.rn.f32 	%f982, %f790, %f796, %f830;
	fma.rn.f32 	%f983, %f791, %f796, %f831;
	fma.rn.f32 	%f984, %f792, %f796, %f832;
	fma.rn.f32 	%f985, %f793, %f796, %f833;
	fma.rn.f32 	%f986, %f786, %f797, %f834;
	fma.rn.f32 	%f987, %f787, %f797, %f835;
	fma.rn.f32 	%f988, %f788, %f797, %f836;
	fma.rn.f32 	%f989, %f789, %f797, %f837;
	fma.rn.f32 	%f990, %f790, %f797, %f838;
	fma.rn.f32 	%f991, %f791, %f797, %f839;
	fma.rn.f32 	%f992, %f792, %f797, %f840;
	fma.rn.f32 	%f993, %f793, %f797, %f841;
	fma.rn.f32 	%f994, %f786, %f798, %f842;
	fma.rn.f32 	%f995, %f787, %f798, %f843;
	fma.rn.f32 	%f996, %f788, %f798, %f844;
	fma.rn.f32 	%f997, %f789, %f798, %f845;
	fma.rn.f32 	%f998, %f790, %f798, %f846;
	fma.rn.f32 	%f999, %f791, %f798, %f847;
	fma.rn.f32 	%f1000, %f792, %f798, %f848;
	fma.rn.f32 	%f1001, %f793, %f798, %f849;
	fma.rn.f32 	%f1002, %f786, %f799, %f850;
	fma.rn.f32 	%f1003, %f787, %f799, %f851;
	fma.rn.f32 	%f1004, %f788, %f799, %f852;
	fma.rn.f32 	%f1005, %f789, %f799, %f853;
	fma.rn.f32 	%f1006, %f790, %f799, %f854;
	fma.rn.f32 	%f1007, %f791, %f799, %f855;
	fma.rn.f32 	%f1008, %f792, %f799, %f856;
	fma.rn.f32 	%f1009, %f793, %f799, %f857;
	fma.rn.f32 	%f1010, %f786, %f800, %f858;
	fma.rn.f32 	%f1011, %f787, %f800, %f859;
	fma.rn.f32 	%f1012, %f788, %f800, %f860;
	fma.rn.f32 	%f1013, %f789, %f800, %f861;
	fma.rn.f32 	%f1014, %f790, %f800, %f862;
	fma.rn.f32 	%f1015, %f791, %f800, %f863;
	fma.rn.f32 	%f1016, %f792, %f800, %f864;
	fma.rn.f32 	%f1017, %f793, %f800, %f865;
	fma.rn.f32 	%f1018, %f786, %f801, %f866;
	fma.rn.f32 	%f1019, %f787, %f801, %f867;
	fma.rn.f32 	%f1020, %f788, %f801, %f868;
	fma.rn.f32 	%f1021, %f789, %f801, %f869;
	fma.rn.f32 	%f1022, %f790, %f801, %f870;
	fma.rn.f32 	%f1023, %f791, %f801, %f871;
	fma.rn.f32 	%f1024, %f792, %f801, %f872;
	fma.rn.f32 	%f1025, %f793, %f801, %f873;
	fma.rn.f32 	%f1026, %f786, %f802, %f874;
	fma.rn.f32 	%f1027, %f787, %f802, %f875;
	fma.rn.f32 	%f1028, %f788, %f802, %f876;
	fma.rn.f32 	%f1029, %f789, %f802, %f877;
	fma.rn.f32 	%f1030, %f790, %f802, %f878;
	fma.rn.f32 	%f1031, %f791, %f802, %f879;
	fma.rn.f32 	%f1032, %f792, %f802, %f880;
	fma.rn.f32 	%f1033, %f793, %f802, %f881;
	fma.rn.f32 	%f1034, %f786, %f803, %f882;
	fma.rn.f32 	%f1035, %f787, %f803, %f883;
	fma.rn.f32 	%f1036, %f788, %f803, %f884;
	fma.rn.f32 	%f1037, %f789, %f803, %f885;
	fma.rn.f32 	%f1038, %f790, %f803, %f886;
	fma.rn.f32 	%f1039, %f791, %f803, %f887;
	fma.rn.f32 	%f1040, %f792, %f803, %f888;
	fma.rn.f32 	%f1041, %f793, %f803, %f889;
	fma.rn.f32 	%f1042, %f786, %f804, %f890;
	fma.rn.f32 	%f1043, %f787, %f804, %f891;
	fma.rn.f32 	%f1044, %f788, %f804, %f892;
	fma.rn.f32 	%f1045, %f789, %f804, %f893;
	fma.rn.f32 	%f1046, %f790, %f804, %f894;
	fma.rn.f32 	%f1047, %f791, %f804, %f895;
	fma.rn.f32 	%f1048, %f792, %f804, %f896;
	fma.rn.f32 	%f1049, %f793, %f804, %f897;
	fma.rn.f32 	%f1050, %f786, %f805, %f898;
	fma.rn.f32 	%f1051, %f787, %f805, %f899;
	fma.rn.f32 	%f1052, %f788, %f805, %f900;
	fma.rn.f32 	%f1053, %f789, %f805, %f901;
	fma.rn.f32 	%f1054, %f790, %f805, %f902;
	fma.rn.f32 	%f1055, %f791, %f805, %f903;
	fma.rn.f32 	%f1056, %f792, %f805, %f904;
	fma.rn.f32 	%f1057, %f793, %f805, %f905;
	fma.rn.f32 	%f1058, %f786, %f806, %f906;
	fma.rn.f32 	%f1059, %f787, %f806, %f907;
	fma.rn.f32 	%f1060, %f788, %f806, %f908;
	fma.rn.f32 	%f1061, %f789, %f806, %f909;
	fma.rn.f32 	%f1062, %f790, %f806, %f910;
	fma.rn.f32 	%f1063, %f791, %f806, %f911;
	fma.rn.f32 	%f1064, %f792, %f806, %f912;
	fma.rn.f32 	%f1065, %f793, %f806, %f913;
	fma.rn.f32 	%f1066, %f786, %f807, %f914;
	fma.rn.f32 	%f1067, %f787, %f807, %f915;
	fma.rn.f32 	%f1068, %f788, %f807, %f916;
	fma.rn.f32 	%f1069, %f789, %f807, %f917;
	fma.rn.f32 	%f1070, %f790, %f807, %f918;
	fma.rn.f32 	%f1071, %f791, %f807, %f919;
	fma.rn.f32 	%f1072, %f792, %f807, %f920;
	fma.rn.f32 	%f1073, %f793, %f807, %f921;
	fma.rn.f32 	%f1074, %f786, %f808, %f922;
	fma.rn.f32 	%f1075, %f787, %f808, %f923;
	fma.rn.f32 	%f1076, %f788, %f808, %f924;
	fma.rn.f32 	%f1077, %f789, %f808, %f925;
	fma.rn.f32 	%f1078, %f790, %f808, %f926;
	fma.rn.f32 	%f1079, %f791, %f808, %f927;
	fma.rn.f32 	%f1080, %f792, %f808, %f928;
	fma.rn.f32 	%f1081, %f793, %f808, %f929;
	fma.rn.f32 	%f1082, %f786, %f809, %f930;
	fma.rn.f32 	%f1083, %f787, %f809, %f931;
	fma.rn.f32 	%f1084, %f788, %f809, %f932;
	fma.rn.f32 	%f1085, %f789, %f809, %f933;
	fma.rn.f32 	%f1086, %f790, %f809, %f934;
	fma.rn.f32 	%f1087, %f791, %f809, %f935;
	fma.rn.f32 	%f1088, %f792, %f809, %f936;
	fma.rn.f32 	%f1089, %f793, %f809, %f937;
	add.s32 	%r191, %r191, 1;
	and.b32  	%r175, %r191, 3;
	mad.lo.s32 	%r176, %r175, 4800, %r170;
	ld.shared.v4.f32 	{%f3937, %f3936, %f3935, %f3934}, [%r176+7680];
	ld.shared.v4.f32 	{%f3933, %f3932, %f3931, %f3930}, [%r176+7696];
	mad.lo.s32 	%r177, %r175, 1920, %r173;
	ld.shared.v4.f32 	{%f3953, %f3952, %f3951, %f3950}, [%r177];
	ld.shared.v4.f32 	{%f3949, %f3948, %f3947, %f3946}, [%r177+16];
	ld.shared.v4.f32 	{%f3945, %f3944, %f3943, %f3942}, [%r177+32];
	ld.shared.v4.f32 	{%f3941, %f3940, %f3939, %f3938}, [%r177+48];
	fma.rn.f32 	%f3929, %f938, %f946, %f962;
	fma.rn.f32 	%f3913, %f939, %f946, %f963;
	fma.rn.f32 	%f3897, %f940, %f946, %f964;
	fma.rn.f32 	%f3881, %f941, %f946, %f965;
	fma.rn.f32 	%f3865, %f942, %f946, %f966;
	fma.rn.f32 	%f3849, %f943, %f946, %f967;
	fma.rn.f32 	%f3833, %f944, %f946, %f968;
	fma.rn.f32 	%f3817, %f945, %f946, %f969;
	fma.rn.f32 	%f3928, %f938, %f947, %f970;
	fma.rn.f32 	%f3912, %f939, %f947, %f971;
	fma.rn.f32 	%f3896, %f940, %f947, %f972;
	fma.rn.f32 	%f3880, %f941, %f947, %f973;
	fma.rn.f32 	%f3864, %f942, %f947, %f974;
	fma.rn.f32 	%f3848, %f943, %f947, %f975;
	fma.rn.f32 	%f3832, %f944, %f947, %f976;
	fma.rn.f32 	%f3816, %f945, %f947, %f977;
	fma.rn.f32 	%f3927, %f938, %f948, %f978;
	fma.rn.f32 	%f3911, %f939, %f948, %f979;
	fma.rn.f32 	%f3895, %f940, %f948, %f980;
	fma.rn.f32 	%f3879, %f941, %f948, %f981;
	fma.rn.f32 	%f3863, %f942, %f948, %f982;
	fma.rn.f32 	%f3847, %f943, %f948, %f983;
	fma.rn.f32 	%f3831, %f944, %f948, %f984;
	fma.rn.f32 	%f3815, %f945, %f948, %f985;
	fma.rn.f32 	%f3926, %f938, %f949, %f986;
	fma.rn.f32 	%f3910, %f939, %f949, %f987;
	fma.rn.f32 	%f3894, %f940, %f949, %f988;
	fma.rn.f32 	%f3878, %f941, %f949, %f989;
	fma.rn.f32 	%f3862, %f942, %f949, %f990;
	fma.rn.f32 	%f3846, %f943, %f949, %f991;
	fma.rn.f32 	%f3830, %f944, %f949, %f992;
	fma.rn.f32 	%f3814, %f945, %f949, %f993;
	fma.rn.f32 	%f3925, %f938, %f950, %f994;
	fma.rn.f32 	%f3909, %f939, %f950, %f995;
	fma.rn.f32 	%f3893, %f940, %f950, %f996;
	fma.rn.f32 	%f3877, %f941, %f950, %f997;
	fma.rn.f32 	%f3861, %f942, %f950, %f998;
	fma.rn.f32 	%f3845, %f943, %f950, %f999;
	fma.rn.f32 	%f3829, %f944, %f950, %f1000;
	fma.rn.f32 	%f3813, %f945, %f950, %f1001;
	fma.rn.f32 	%f3924, %f938, %f951, %f1002;
	fma.rn.f32 	%f3908, %f939, %f951, %f1003;
	fma.rn.f32 	%f3892, %f940, %f951, %f1004;
	fma.rn.f32 	%f3876, %f941, %f951, %f1005;
	fma.rn.f32 	%f3860, %f942, %f951, %f1006;
	fma.rn.f32 	%f3844, %f943, %f951, %f1007;
	fma.rn.f32 	%f3828, %f944, %f951, %f1008;
	fma.rn.f32 	%f3812, %f945, %f951, %f1009;
	fma.rn.f32 	%f3923, %f938, %f952, %f1010;
	fma.rn.f32 	%f3907, %f939, %f952, %f1011;
	fma.rn.f32 	%f3891, %f940, %f952, %f1012;
	fma.rn.f32 	%f3875, %f941, %f952, %f1013;
	fma.rn.f32 	%f3859, %f942, %f952, %f1014;
	fma.rn.f32 	%f3843, %f943, %f952, %f1015;
	fma.rn.f32 	%f3827, %f944, %f952, %f1016;
	fma.rn.f32 	%f3811, %f945, %f952, %f1017;
	fma.rn.f32 	%f3922, %f938, %f953, %f1018;
	fma.rn.f32 	%f3906, %f939, %f953, %f1019;
	fma.rn.f32 	%f3890, %f940, %f953, %f1020;
	fma.rn.f32 	%f3874, %f941, %f953, %f1021;
	fma.rn.f32 	%f3858, %f942, %f953, %f1022;
	fma.rn.f32 	%f3842, %f943, %f953, %f1023;
	fma.rn.f32 	%f3826, %f944, %f953, %f1024;
	fma.rn.f32 	%f3810, %f945, %f953, %f1025;
	fma.rn.f32 	%f3921, %f938, %f954, %f1026;
	fma.rn.f32 	%f3905, %f939, %f954, %f1027;
	fma.rn.f32 	%f3889, %f940, %f954, %f1028;
	fma.rn.f32 	%f3873, %f941, %f954, %f1029;
	fma.rn.f32 	%f3857, %f942, %f954, %f1030;
	fma.rn.f32 	%f3841, %f943, %f954, %f1031;
	fma.rn.f32 	%f3825, %f944, %f954, %f1032;
	fma.rn.f32 	%f3809, %f945, %f954, %f1033;
	fma.rn.f32 	%f3920, %f938, %f955, %f1034;
	fma.rn.f32 	%f3904, %f939, %f955, %f1035;
	fma.rn.f32 	%f3888, %f940, %f955, %f1036;
	fma.rn.f32 	%f3872, %f941, %f955, %f1037;
	fma.rn.f32 	%f3856, %f942, %f955, %f1038;
	fma.rn.f32 	%f3840, %f943, %f955, %f1039;
	fma.rn.f32 	%f3824, %f944, %f955, %f1040;
	fma.rn.f32 	%f3808, %f945, %f955, %f1041;
	fma.rn.f32 	%f3919, %f938, %f956, %f1042;
	fma.rn.f32 	%f3903, %f939, %f956, %f1043;
	fma.rn.f32 	%f3887, %f940, %f956, %f1044;
	fma.rn.f32 	%f3871, %f941, %f956, %f1045;
	fma.rn.f32 	%f3855, %f942, %f956, %f1046;
	fma.rn.f32 	%f3839, %f943, %f956, %f1047;
	fma.rn.f32 	%f3823, %f944, %f956, %f1048;
	fma.rn.f32 	%f3807, %f945, %f956, %f1049;
	fma.rn.f32 	%f3918, %f938, %f957, %f1050;
	fma.rn.f32 	%f3902, %f939, %f957, %f1051;
	fma.rn.f32 	%f3886, %f940, %f957, %f1052;
	fma.rn.f32 	%f3870, %f941, %f957, %f1053;
	fma.rn.f32 	%f3854, %f942, %f957, %f1054;
	fma.rn.f32 	%f3838, %f943, %f957, %f1055;
	fma.rn.f32 	%f3822, %f944, %f957, %f1056;
	fma.rn.f32 	%f3806, %f945, %f957, %f1057;
	fma.rn.f32 	%f3917, %f938, %f958, %f1058;
	fma.rn.f32 	%f3901, %f939, %f958, %f1059;
	fma.rn.f32 	%f3885, %f940, %f958, %f1060;
	fma.rn.f32 	%f3869, %f941, %f958, %f1061;
	fma.rn.f32 	%f3853, %f942, %f958, %f1062;
	fma.rn.f32 	%f3837, %f943, %f958, %f1063;
	fma.rn.f32 	%f3821, %f944, %f958, %f1064;
	fma.rn.f32 	%f3805, %f945, %f958, %f1065;
	fma.rn.f32 	%f3916, %f938, %f959, %f1066;
	fma.rn.f32 	%f3900, %f939, %f959, %f1067;
	fma.rn.f32 	%f3884, %f940, %f959, %f1068;
	fma.rn.f32 	%f3868, %f941, %f959, %f1069;
	fma.rn.f32 	%f3852, %f942, %f959, %f1070;
	fma.rn.f32 	%f3836, %f943, %f959, %f1071;
	fma.rn.f32 	%f3820, %f944, %f959, %f1072;
	fma.rn.f32 	%f3804, %f945, %f959, %f1073;
	fma.rn.f32 	%f3915, %f938, %f960, %f1074;
	fma.rn.f32 	%f3899, %f939, %f960, %f1075;
	fma.rn.f32 	%f3883, %f940, %f960, %f1076;
	fma.rn.f32 	%f3867, %f941, %f960, %f1077;
	fma.rn.f32 	%f3851, %f942, %f960, %f1078;
	fma.rn.f32 	%f3835, %f943, %f960, %f1079;
	fma.rn.f32 	%f3819, %f944, %f960, %f1080;
	fma.rn.f32 	%f3803, %f945, %f960, %f1081;
	fma.rn.f32 	%f3914, %f938, %f961, %f1082;
	fma.rn.f32 	%f3898, %f939, %f961, %f1083;
	fma.rn.f32 	%f3882, %f940, %f961, %f1084;
	fma.rn.f32 	%f3866, %f941, %f961, %f1085;
	fma.rn.f32 	%f3850, %f942, %f961, %f1086;
	fma.rn.f32 	%f3834, %f943, %f961, %f1087;
	fma.rn.f32 	%f3818, %f944, %f961, %f1088;
	fma.rn.f32 	%f3802, %f945, %f961, %f1089;
	setp.ne.s32 	%p9, %r191, 497;
	@%p9 bra 	$L__BB0_13;
	ld.param.u64 	%rd183, [main_kernel0_param_2];
	cvta.to.global.u64 	%rd167, %rd183;
	// begin inline asm
	cp.async.wait_group 1;
	// end inline asm
	bar.sync 	0;
	shl.b16 	%rs17, %rs4, 3;
	and.b16  	%rs18, %rs17, 248;
	mul.wide.u16 	%r178, %rs18, 4;
	mov.u32 	%r179, buf_dyn_shmem;
	add.s32 	%r180, %r179, %r178;
	ld.shared.v4.f32 	{%f1090, %f1091, %f1092, %f1093}, [%r180+13280];
	ld.shared.v4.f32 	{%f1094, %f1095, %f1096, %f1097}, [%r180+13296];
	cvt.u32.u16 	%r181, %rs5;
	mul.wide.u16 	%r182, %rs5, 4;
	add.s32 	%r183, %r179, %r182;
	ld.shared.v4.f32 	{%f1098, %f1099, %f1100, %f1101}, [%r183+2240];
	ld.shared.v4.f32 	{%f1102, %f1103, %f1104, %f1105}, [%r183+2256];
	ld.shared.v4.f32 	{%f1106, %f1107, %f1108, %f1109}, [%r183+2272];
	ld.shared.v4.f32 	{%f1110, %f1111, %f1112, %f1113}, [%r183+2288];
	fma.rn.f32 	%f1114, %f3937, %f3953, %f3929;
	fma.rn.f32 	%f1115, %f3936, %f3953, %f3913;
	fma.rn.f32 	%f1116, %f3935, %f3953, %f3897;
	fma.rn.f32 	%f1117, %f3934, %f3953, %f3881;
	fma.rn.f32 	%f1118, %f3933, %f3953, %f3865;
	fma.rn.f32 	%f1119, %f3932, %f3953, %f3849;
	fma.rn.f32 	%f1120, %f3931, %f3953, %f3833;
	fma.rn.f32 	%f1121, %f3930, %f3953, %f3817;
	fma.rn.f32 	%f1122, %f3937, %f3952, %f3928;
	fma.rn.f32 	%f1123, %f3936, %f3952, %f3912;
	fma.rn.f32 	%f1124, %f3935, %f3952, %f3896;
	fma.rn.f32 	%f1125, %f3934, %f3952, %f3880;
	fma.rn.f32 	%f1126, %f3933, %f3952, %f3864;
	fma.rn.f32 	%f1127, %f3932, %f3952, %f3848;
	fma.rn.f32 	%f1128, %f3931, %f3952, %f3832;
	fma.rn.f32 	%f1129, %f3930, %f3952, %f3816;
	fma.rn.f32 	%f1130, %f3937, %f3951, %f3927;
	fma.rn.f32 	%f1131, %f3936, %f3951, %f3911;
	fma.rn.f32 	%f1132, %f3935, %f3951, %f3895;
	fma.rn.f32 	%f1133, %f3934, %f3951, %f3879;
	fma.rn.f32 	%f1134, %f3933, %f3951, %f3863;
	fma.rn.f32 	%f1135, %f3932, %f3951, %f3847;
	fma.rn.f32 	%f1136, %f3931, %f3951, %f3831;
	fma.rn.f32 	%f1137, %f3930, %f3951, %f3815;
	fma.rn.f32 	%f1138, %f3937, %f3950, %f3926;
	fma.rn.f32 	%f1139, %f3936, %f3950, %f3910;
	fma.rn.f32 	%f1140, %f3935, %f3950, %f3894;
	fma.rn.f32 	%f1141, %f3934, %f3950, %f3878;
	fma.rn.f32 	%f1142, %f3933, %f3950, %f3862;
	fma.rn.f32 	%f1143, %f3932, %f3950, %f3846;
	fma.rn.f32 	%f1144, %f3931, %f3950, %f3830;
	fma.rn.f32 	%f1145, %f3930, %f3950, %f3814;
	fma.rn.f32 	%f1146, %f3937, %f3949, %f3925;
	fma.rn.f32 	%f1147, %f3936, %f3949, %f3909;
	fma.rn.f32 	%f1148, %f3935, %f3949, %f3893;
	fma.rn.f32 	%f1149, %f3934, %f3949, %f3877;
	fma.rn.f32 	%f1150, %f3933, %f3949, %f3861;
	fma.rn.f32 	%f1151, %f3932, %f3949, %f3845;
	fma.rn.f32 	%f1152, %f3931, %f3949, %f3829;
	fma.rn.f32 	%f1153, %f3930, %f3949, %f3813;
	fma.rn.f32 	%f1154, %f3937, %f3948, %f3924;
	fma.rn.f32 	%f1155, %f3936, %f3948, %f3908;
	fma.rn.f32 	%f1156, %f3935, %f3948, %f3892;
	fma.rn.f32 	%f1157, %f3934, %f3948, %f3876;
	fma.rn.f32 	%f1158, %f3933, %f3948, %f3860;
	fma.rn.f32 	%f1159, %f3932, %f3948, %f3844;
	fma.rn.f32 	%f1160, %f3931, %f3948, %f3828;
	fma.rn.f32 	%f1161, %f3930, %f3948, %f3812;
	fma.rn.f32 	%f1162, %f3937, %f3947, %f3923;
	fma.rn.f32 	%f1163, %f3936, %f3947, %f3907;
	fma.rn.f32 	%f1164, %f3935, %f3947, %f3891;
	fma.rn.f32 	%f1165, %f3934, %f3947, %f3875;
	fma.rn.f32 	%f1166, %f3933, %f3947, %f3859;
	fma.rn.f32 	%f1167, %f3932, %f3947, %f3843;
	fma.rn.f32 	%f1168, %f3931, %f3947, %f3827;
	fma.rn.f32 	%f1169, %f3930, %f3947, %f3811;
	fma.rn.f32 	%f1170, %f3937, %f3946, %f3922;
	fma.rn.f32 	%f1171, %f3936, %f3946, %f3906;
	fma.rn.f32 	%f1172, %f3935, %f3946, %f3890;
	fma.rn.f32 	%f1173, %f3934, %f3946, %f3874;
	fma.rn.f32 	%f1174, %f3933, %f3946, %f3858;
	fma.rn.f32 	%f1175, %f3932, %f3946, %f3842;
	fma.rn.f32 	%f1176, %f3931, %f3946, %f3826;
	fma.rn.f32 	%f1177, %f3930, %f3946, %f3810;
	fma.rn.f32 	%f1178, %f3937, %f3945, %f3921;
	fma.rn.f32 	%f1179, %f3936, %f3945, %f3905;
	fma.rn.f32 	%f1180, %f3935, %f3945, %f3889;
	fma.rn.f32 	%f1181, %f3934, %f3945, %f3873;
	fma.rn.f32 	%f1182, %f3933, %f3945, %f3857;
	fma.rn.f32 	%f1183, %f3932, %f3945, %f3841;
	fma.rn.f32 	%f1184, %f3931, %f3945, %f3825;
	fma.rn.f32 	%f1185, %f3930, %f3945, %f3809;
	fma.rn.f32 	%f1186, %f3937, %f3944, %f3920;
	fma.rn.f32 	%f1187, %f3936, %f3944, %f3904;
	fma.rn.f32 	%f1188, %f3935, %f3944, %f3888;
	fma.rn.f32 	%f1189, %f3934, %f3944, %f3872;
	fma.rn.f32 	%f1190, %f3933, %f3944, %f3856;
	fma.rn.f32 	%f1191, %f3932, %f3944, %f3840;
	fma.rn.f32 	%f1192, %f3931, %f3944, %f3824;
	fma.rn.f32 	%f1193, %f3930, %f3944, %f3808;
	fma.rn.f32 	%f1194, %f3937, %f3943, %f3919;
	fma.rn.f32 	%f1195, %f3936, %f3943, %f3903;
	fma.rn.f32 	%f1196, %f3935, %f3943, %f3887;
	fma.rn.f32 	%f1197, %f3934, %f3943, %f3871;
	fma.rn.f32 	%f1198, %f3933, %f3943, %f3855;
	fma.rn.f32 	%f1199, %f3932, %f3943, %f3839;
	fma.rn.f32 	%f1200, %f3931, %f3943, %f3823;
	fma.rn.f32 	%f1201, %f3930, %f3943, %f3807;
	fma.rn.f32 	%f1202, %f3937, %f3942, %f3918;
	fma.rn.f32 	%f1203, %f3936, %f3942, %f3902;
	fma.rn.f32 	%f1204, %f3935, %f3942, %f3886;
	fma.rn.f32 	%f1205, %f3934, %f3942, %f3870;
	fma.rn.f32 	%f1206, %f3933, %f3942, %f3854;
	fma.rn.f32 	%f1207, %f3932, %f3942, %f3838;
	fma.rn.f32 	%f1208, %f3931, %f3942, %f3822;
	fma.rn.f32 	%f1209, %f3930, %f3942, %f3806;
	fma.rn.f32 	%f1210, %f3937, %f3941, %f3917;
	fma.rn.f32 	%f1211, %f3936, %f3941, %f3901;
	fma.rn.f32 	%f1212, %f3935, %f3941, %f3885;
	fma.rn.f32 	%f1213, %f3934, %f3941, %f3869;
	fma.rn.f32 	%f1214, %f3933, %f3941, %f3853;
	fma.rn.f32 	%f1215, %f3932, %f3941, %f3837;
	fma.rn.f32 	%f1216, %f3931, %f3941, %f3821;
	fma.rn.f32 	%f1217, %f3930, %f3941, %f3805;
	fma.rn.f32 	%f1218, %f3937, %f3940, %f3916;
	fma.rn.f32 	%f1219, %f3936, %f3940, %f3900;
	fma.rn.f32 	%f1220, %f3935, %f3940, %f3884;
	fma.rn.f32 	%f1221, %f3934, %f3940, %f3868;
	fma.rn.f32 	%f1222, %f3933, %f3940, %f3852;
	fma.rn.f32 	%f1223, %f3932, %f3940, %f3836;
	fma.rn.f32 	%f1224, %f3931, %f3940, %f3820;
	fma.rn.f32 	%f1225, %f3930, %f3940, %f3804;
	fma.rn.f32 	%f1226, %f3937, %f3939, %f3915;
	fma.rn.f32 	%f1227, %f3936, %f3939, %f3899;
	fma.rn.f32 	%f1228, %f3935, %f3939, %f3883;
	fma.rn.f32 	%f1229, %f3934, %f3939, %f3867;
	fma.rn.f32 	%f1230, %f3933, %f3939, %f3851;
	fma.rn.f32 	%f1231, %f3932, %f3939, %f3835;
	fma.rn.f32 	%f1232, %f3931, %f3939, %f3819;
	fma.rn.f32 	%f1233, %f3930, %f3939, %f3803;
	fma.rn.f32 	%f1234, %f3937, %f3938, %f3914;
	fma.rn.f32 	%f1235, %f3936, %f3938, %f3898;
	fma.rn.f32 	%f1236, %f3935, %f3938, %f3882;
	fma.rn.f32 	%f1237, %f3934, %f3938, %f3866;
	fma.rn.f32 	%f1238, %f3933, %f3938, %f3850;
	fma.rn.f32 	%f1239, %f3932, %f3938, %f3834;
	fma.rn.f32 	%f1240, %f3931, %f3938, %f3818;
	fma.rn.f32 	%f1241, %f3930, %f3938, %f3802;
	ld.shared.v4.f32 	{%f1242, %f1243, %f1244, %f1245}, [%r180+14080];
	ld.shared.v4.f32 	{%f1246, %f1247, %f1248, %f1249}, [%r180+14096];
	ld.shared.v4.f32 	{%f1250, %f1251, %f1252, %f1253}, [%r183+2560];
	ld.shared.v4.f32 	{%f1254, %f1255, %f1256, %f1257}, [%r183+2576];
	ld.shared.v4.f32 	{%f1258, %f1259, %f1260, %f1261}, [%r183+2592];
	ld.shared.v4.f32 	{%f1262, %f1263, %f1264, %f1265}, [%r183+2608];
	fma.rn.f32 	%f1266, %f1090, %f1098, %f1114;
	fma.rn.f32 	%f1267, %f1091, %f1098, %f1115;
	fma.rn.f32 	%f1268, %f1092, %f1098, %f1116;
	fma.rn.f32 	%f1269, %f1093, %f1098, %f1117;
	fma.rn.f32 	%f1270, %f1094, %f1098, %f1118;
	fma.rn.f32 	%f1271, %f1095, %f1098, %f1119;
	fma.rn.f32 	%f1272, %f1096, %f1098, %f1120;
	fma.rn.f32 	%f1273, %f1097, %f1098, %f1121;
	fma.rn.f32 	%f1274, %f1090, %f1099, %f1122;
	fma.rn.f32 	%f1275, %f1091, %f1099, %f1123;
	fma.rn.f32 	%f1276, %f1092, %f1099, %f1124;
	fma.rn.f32 	%f1277, %f1093, %f1099, %f1125;
	fma.rn.f32 	%f1278, %f1094, %f1099, %f1126;
	fma.rn.f32 	%f1279, %f1095, %f1099, %f1127;
	fma.rn.f32 	%f1280, %f1096, %f1099, %f1128;
	fma.rn.f32 	%f1281, %f1097, %f1099, %f1129;
	fma.rn.f32 	%f1282, %f1090, %f1100, %f1130;
	fma.rn.f32 	%f1283, %f1091, %f1100, %f1131;
	fma.rn.f32 	%f1284, %f1092, %f1100, %f1132;
	fma.rn.f32 	%f1285, %f1093, %f1100, %f1133;
	fma.rn.f32 	%f1286, %f1094, %f1100, %f1134;
	fma.rn.f32 	%f1287, %f1095, %f1100, %f1135;
	fma.rn.f32 	%f1288, %f1096, %f1100, %f1136;
	fma.rn.f32 	%f1289, %f1097, %f1100, %f1137;
	fma.rn.f32 	%f1290, %f1090, %f1101, %f1138;
	fma.rn.f32 	%f1291, %f1091, %f1101, %f1139;
	fma.rn.f32 	%f1292, %f1092, %f1101, %f1140;
	fma.rn.f32 	%f1293, %f1093, %f1101, %f1141;
	fma.rn.f32 	%f1294, %f1094, %f1101, %f1142;
	fma.rn.f32 	%f1295, %f1095, %f1101, %f1143;
	fma.rn.f32 	%f1296, %f1096, %f1101, %f1144;
	fma.rn.f32 	%f1297, %f1097, %f1101, %f1145;
	fma.rn.f32 	%f1298, %f1090, %f1102, %f1146;
	fma.rn.f32 	%f1299, %f1091, %f1102, %f1147;
	fma.rn.f32 	%f1300, %f1092, %f1102, %f1148;
	fma.rn.f32 	%f1301, %f1093, %f1102, %f1149;
	fma.rn.f32 	%f1302, %f1094, %f1102, %f1150;
	fma.rn.f32 	%f1303, %f1095, %f1102, %f1151;
	fma.rn.f32 	%f1304, %f1096, %f1102, %f1152;
	fma.rn.f32 	%f1305, %f1097, %f1102, %f1153;
	fma.rn.f32 	%f1306, %f1090, %f1103, %f1154;
	fma.rn.f32 	%f1307, %f1091, %f1103, %f1155;
	fma.rn.f32 	%f1308, %f1092, %f1103, %f1156;
	fma.rn.f32 	%f1309, %f1093, %f1103, %f1157;
	fma.rn.f32 	%f1310, %f1094, %f1103, %f1158;
	fma.rn.f32 	%f1311, %f1095, %f1103, %f1159;
	fma.rn.f32 	%f1312, %f1096, %f1103, %f1160;
	fma.rn.f32 	%f1313, %f1097, %f1103, %f1161;
	fma.rn.f32 	%f1314, %f1090, %f1104, %f1162;
	fma.rn.f32 	%f1315, %f1091, %f1104, %f1163;
	fma.rn.f32 	%f1316, %f1092, %f1104, %f1164;
	fma.rn.f32 	%f1317, %f1093, %f1104, %f1165;
	fma.rn.f32 	%f1318, %f1094, %f1104, %f1166;
	fma.rn.f32 	%f1319, %f1095, %f1104, %f1167;
	fma.rn.f32 	%f1320, %f1096, %f1104, %f1168;
	fma.rn.f32 	%f1321, %f1097, %f1104, %f1169;
	fma.rn.f32 	%f1322, %f1090, %f1105, %f1170;
	fma.rn.f32 	%f1323, %f1091, %f1105, %f1171;
	fma.rn.f32 	%f1324, %f1092, %f1105, %f1172;
	fma.rn.f32 	%f1325, %f1093, %f1105, %f1173;
	fma.rn.f32 	%f1326, %f1094, %f1105, %f1174;
	fma.rn.f32 	%f1327, %f1095, %f1105, %f1175;
	fma.rn.f32 	%f1328, %f1096, %f1105, %f1176;
	fma.rn.f32 	%f1329, %f1097, %f1105, %f1177;
	fma.rn.f32 	%f1330, %f1090, %f1106, %f1178;
	fma.rn.f32 	%f1331, %f1091, %f1106, %f1179;
	fma.rn.f32 	%f1332, %f1092, %f1106, %f1180;
	fma.rn.f32 	%f1333, %f1093, %f1106, %f1181;
	fma.rn.f32 	%f1334, %f1094, %f1106, %f1182;
	fma.rn.f32 	%f1335, %f1095, %f1106, %f1183;
	fma.rn.f32 	%f1336, %f1096, %f1106, %f1184;
	fma.rn.f32 	%f1337, %f1097, %f1106, %f1185;
	fma.rn.f32 	%f1338, %f1090, %f1107, %f1186;
	fma.rn.f32 	%f1339, %f1091, %f1107, %f1187;
	fma.rn.f32 	%f1340, %f1092, %f1107, %f1188;
	fma.rn.f32 	%f1341, %f1093, %f1107, %f1189;
	fma.rn.f32 	%f1342, %f1094, %f1107, %f1190;
	fma.rn.f32 	%f1343, %f1095, %f1107, %f1191;
	fma.rn.f32 	%f1344, %f1096, %f1107, %f1192;
	fma.rn.f32 	%f1345, %f1097, %f1107, %f1193;
	fma.rn.f32 	%f1346, %f1090, %f1108, %f1194;
	fma.rn.f32 	%f1347, %f1091, %f1108, %f1195;
	fma.rn.f32 	%f1348, %f1092, %f1108, %f1196;
	fma.rn.f32 	%f1349, %f1093, %f1108, %f1197;
	fma.rn.f32 	%f1350, %f1094, %f1108, %f1198;
	fma.rn.f32 	%f1351, %f1095, %f1108, %f1199;
	fma.rn.f32 	%f1352, %f1096, %f1108, %f1200;
	fma.rn.f32 	%f1353, %f1097, %f1108, %f1201;
	fma.rn.f32 	%f1354, %f1090, %f1109, %f1202;
	fma.rn.f32 	%f1355, %f1091, %f1109, %f1203;
	fma.rn.f32 	%f1356, %f1092, %f1109, %f1204;
	fma.rn.f32 	%f1357, %f1093, %f1109, %f1205;
	fma.rn.f32 	%f1358, %f1094, %f1109, %f1206;
	fma.rn.f32 	%f1359, %f1095, %f1109, %f1207;
	fma.rn.f32 	%f1360, %f1096, %f1109, %f1208;
	fma.rn.f32 	%f1361, %f1097, %f1109, %f1209;
	fma.rn.f32 	%f1362, %f1090, %f1110, %f1210;
	fma.rn.f32 	%f1363, %f1091, %f1110, %f1211;
	fma.rn.f32 	%f1364, %f1092, %f1110, %f1212;
	fma.rn.f32 	%f1365, %f1093, %f1110, %f1213;
	fma.rn.f32 	%f1366, %f1094, %f1110, %f1214;
	fma.rn.f32 	%f1367, %f1095, %f1110, %f1215;
	fma.rn.f32 	%f1368, %f1096, %f1110, %f1216;
	fma.rn.f32 	%f1369, %f1097, %f1110, %f1217;
	fma.rn.f32 	%f1370, %f1090, %f1111, %f1218;
	fma.rn.f32 	%f1371, %f1091, %f1111, %f1219;
	fma.rn.f32 	%f1372, %f1092, %f1111, %f1220;
	fma.rn.f32 	%f1373, %f1093, %f1111, %f1221;
	fma.rn.f32 	%f1374, %f1094, %f1111, %f1222;
	fma.rn.f32 	%f1375, %f1095, %f1111, %f1223;
	fma.rn.f32 	%f1376, %f1096, %f1111, %f1224;
	fma.rn.f32 	%f1377, %f1097, %f1111, %f1225;
	fma.rn.f32 	%f1378, %f1090, %f1112, %f1226;
	fma.rn.f32 	%f1379, %f1091, %f1112, %f1227;
	fma.rn.f32 	%f1380, %f1092, %f1112, %f1228;
	fma.rn.f32 	%f1381, %f1093, %f1112, %f1229;
	fma.rn.f32 	%f1382, %f1094, %f1112, %f1230;
	fma.rn.f32 	%f1383, %f1095, %f1112, %f1231;
	fma.rn.f32 	%f1384, %f1096, %f1112, %f1232;
	fma.rn.f32 	%f1385, %f1097, %f1112, %f1233;
	fma.rn.f32 	%f1386, %f1090, %f1113, %f1234;
	fma.rn.f32 	%f1387, %f1091, %f1113, %f1235;
	fma.rn.f32 	%f1388, %f1092, %f1113, %f1236;
	fma.rn.f32 	%f1389, %f1093, %f1113, %f1237;
	fma.rn.f32 	%f1390, %f1094, %f1113, %f1238;
	fma.rn.f32 	%f1391, %f1095, %f1113, %f1239;
	fma.rn.f32 	%f1392, %f1096, %f1113, %f1240;
	fma.rn.f32 	%f1393, %f1097, %f1113, %f1241;
	ld.shared.v4.f32 	{%f1394, %f1395, %f1396, %f1397}, [%r180+14880];
	ld.shared.v4.f32 	{%f1398, %f1399, %f1400, %f1401}, [%r180+14896];
	ld.shared.v4.f32 	{%f1402, %f1403, %f1404, %f1405}, [%r183+2880];
	ld.shared.v4.f32 	{%f1406, %f1407, %f1408, %f1409}, [%r183+2896];
	ld.shared.v4.f32 	{%f1410, %f1411, %f1412, %f1413}, [%r183+2912];
	ld.shared.v4.f32 	{%f1414, %f1415, %f1416, %f1417}, [%r183+2928];
	fma.rn.f32 	%f1418, %f1242, %f1250, %f1266;
	fma.rn.f32 	%f1419, %f1243, %f1250, %f1267;
	fma.rn.f32 	%f1420, %f1244, %f1250, %f1268;
	fma.rn.f32 	%f1421, %f1245, %f1250, %f1269;
	fma.rn.f32 	%f1422, %f1246, %f1250, %f1270;
	fma.rn.f32 	%f1423, %f1247, %f1250, %f1271;
	fma.rn.f32 	%f1424, %f1248, %f1250, %f1272;
	fma.rn.f32 	%f1425, %f1249, %f1250, %f1273;
	fma.rn.f32 	%f1426, %f1242, %f1251, %f1274;
	fma.rn.f32 	%f1427, %f1243, %f1251, %f1275;
	fma.rn.f32 	%f1428, %f1244, %f1251, %f1276;
	fma.rn.f32 	%f1429, %f1245, %f1251, %f1277;
	fma.rn.f32 	%f1430, %f1246, %f1251, %f1278;
	fma.rn.f32 	%f1431, %f1247, %f1251, %f1279;
	fma.rn.f32 	%f1432, %f1248, %f1251, %f1280;
	fma.rn.f32 	%f1433, %f1249, %f1251, %f1281;
	fma.rn.f32 	%f1434, %f1242, %f1252, %f1282;
	fma.rn.f32 	%f1435, %f1243, %f1252, %f1283;
	fma.rn.f32 	%f1436, %f1244, %f1252, %f1284;
	fma.rn.f32 	%f1437, %f1245, %f1252, %f1285;
	fma.rn.f32 	%f1438, %f1246, %f1252, %f1286;
	fma.rn.f32 	%f1439, %f1247, %f1252, %f1287;
	fma.rn.f32 	%f1440, %f1248, %f1252, %f1288;
	fma.rn.f32 	%f1441, %f1249, %f1252, %f1289;
	fma.rn.f32 	%f1442, %f1242, %f1253, %f1290;
	fma.rn.f32 	%f1443, %f1243, %f1253, %f1291;
	fma.rn.f32 	%f1444, %f1244, %f1253, %f1292;
	fma.rn.f32 	%f1445, %f1245, %f1253, %f1293;
	fma.rn.f32 	%f1446, %f1246, %f1253, %f1294;
	fma.rn.f32 	%f1447, %f1247, %f1253, %f1295;
	fma.rn.f32 	%f1448, %f1248, %f1253, %f1296;
	fma.rn.f32 	%f1449, %f1249, %f1253, %f1297;
	fma.rn.f32 	%f1450, %f1242, %f1254, %f1298;
	fma.rn.f32 	%f1451, %f1243, %f1254, %f1299;
	fma.rn.f32 	%f1452, %f1244, %f1254, %f1300;
	fma.rn.f32 	%f1453, %f1245, %f1254, %f1301;
	fma.rn.f32 	%f1454, %f1246, %f1254, %f1302;
	fma.rn.f32 	%f1455, %f1247, %f1254, %f1303;
	fma.rn.f32 	%f1456, %f1248, %f1254, %f1304;
	fma.rn.f32 	%f1457, %f1249, %f1254, %f1305;
	fma.rn.f32 	%f1458, %f1242, %f1255, %f1306;
	fma.rn.f32 	%f1459, %f1243, %f1255, %f1307;
	fma.rn.f32 	%f1460, %f1244, %f1255, %f1308;
	fma.rn.f32 	%f1461, %f1245, %f1255, %f1309;
	fma.rn.f32 	%f1462, %f1246, %f1255, %f1310;
	fma.rn.f32 	%f1463, %f1247, %f1255, %f1311;
	fma.rn.f32 	%f1464, %f1248, %f1255, %f1312;
	fma.rn.f32 	%f1465, %f1249, %f1255, %f1313;
	fma.rn.f32 	%f1466, %f1242, %f1256, %f1314;
	fma.rn.f32 	%f1467, %f1243, %f1256, %f1315;
	fma.rn.f32 	%f1468, %f1244, %f1256, %f1316;
	fma.rn.f32 	%f1469, %f1245, %f1256, %f1317;
	fma.rn.f32 	%f1470, %f1246, %f1256, %f1318;
	fma.rn.f32 	%f1471, %f1247, %f1256, %f1319;
	fma.rn.f32 	%f1472, %f1248, %f1256, %f1320;
	fma.rn.f32 	%f1473, %f1249, %f1256, %f1321;
	fma.rn.f32 	%f1474, %f1242, %f1257, %f1322;
	fma.rn.f32 	%f1475, %f1243, %f1257, %f1323;
	fma.rn.f32 	%f1476, %f1244, %f1257, %f1324;
	fma.rn.f32 	%f1477, %f1245, %f1257, %f1325;
	fma.rn.f32 	%f1478, %f1246, %f1257, %f1326;
	fma.rn.f32 	%f1479, %f1247, %f1257, %f1327;
	fma.rn.f32 	%f1480, %f1248, %f1257, %f1328;
	fma.rn.f32 	%f1481, %f1249, %f1257, %f1329;
	fma.rn.f32 	%f1482, %f1242, %f1258, %f1330;
	fma.rn.f32 	%f1483, %f1243, %f1258, %f1331;
	fma.rn.f32 	%f1484, %f1244, %f1258, %f1332;
	fma.rn.f32 	%f1485, %f1245, %f1258, %f1333;
	fma.rn.f32 	%f1486, %f1246, %f1258, %f1334;
	fma.rn.f32 	%f1487, %f1247, %f1258, %f1335;
	fma.rn.f32 	%f1488, %f1248, %f1258, %f1336;
	fma.rn.f32 	%f1489, %f1249, %f1258, %f1337;
	fma.rn.f32 	%f1490, %f1242, %f1259, %f1338;
	fma.rn.f32 	%f1491, %f1243, %f1259, %f1339;
	fma.rn.f32 	%f1492, %f1244, %f1259, %f1340;
	fma.rn.f32 	%f1493, %f1245, %f1259, %f1341;
	fma.rn.f32 	%f1494, %f1246, %f1259, %f1342;
	fma.rn.f32 	%f1495, %f1247, %f1259, %f1343;
	fma.rn.f32 	%f1496, %f1248, %f1259, %f1344;
	fma.rn.f32 	%f1497, %f1249, %f1259, %f1345;
	fma.rn.f32 	%f1498, %f1242, %f1260, %f1346;
	fma.rn.f32 	%f1499, %f1243, %f1260, %f1347;
	fma.rn.f32 	%f1500, %f1244, %f1260, %f1348;
	fma.rn.f32 	%f1501, %f1245, %f1260, %f1349;
	fma.rn.f32 	%f1502, %f1246, %f1260, %f1350;
	fma.rn.f32 	%f1503, %f1247, %f1260, %f1351;
	fma.rn.f32 	%f1504, %f1248, %f1260, %f1352;
	fma.rn.f32 	%f1505, %f1249, %f1260, %f1353;
	fma.rn.f32 	%f1506, %f1242, %f1261, %f1354;
	fma.rn.f32 	%f1507, %f1243, %f1261, %f1355;
	fma.rn.f32 	%f1508, %f1244, %f1261, %f1356;
	fma.rn.f32 	%f1509, %f1245, %f1261, %f1357;
	fma.rn.f32 	%f1510, %f1246, %f1261, %f1358;
	fma.rn.f32 	%f1511, %f1247, %f1261, %f1359;
	fma.rn.f32 	%f1512, %f1248, %f1261, %f1360;
	fma.rn.f32 	%f1513, %f1249, %f1261, %f1361;
	fma.rn.f32 	%f1514, %f1242, %f1262, %f1362;
	fma.rn.f32 	%f1515, %f1243, %f1262, %f1363;
	fma.rn.f32 	%f1516, %f1244, %f1262, %f1364;
	fma.rn.f32 	%f1517, %f1245, %f1262, %f1365;
	fma.rn.f32 	%f1518, %f1246, %f1262, %f1366;
	fma.rn.f32 	%f1519, %f1247, %f1262, %f1367;
	fma.rn.f32 	%f1520, %f1248, %f1262, %f1368;
	fma.rn.f32 	%f1521, %f1249, %f1262, %f1369;
	fma.rn.f32 	%f1522, %f1242, %f1263, %f1370;
	fma.rn.f32 	%f1523, %f1243, %f1263, %f1371;
	fma.rn.f32 	%f1524, %f1244, %f1263, %f1372;
	fma.rn.f32 	%f1525, %f1245, %f1263, %f1373;
	fma.rn.f32 	%f1526, %f1246, %f1263, %f1374;
	fma.rn.f32 	%f1527, %f1247, %f1263, %f1375;
	fma.rn.f32 	%f1528, %f1248, %f1263, %f1376;
	fma.rn.f32 	%f1529, %f1249, %f1263, %f1377;
	fma.rn.f32 	%f1530, %f1242, %f1264, %f1378;
	fma.rn.f32 	%f1531, %f1243, %f1264, %f1379;
	fma.rn.f32 	%f1532, %f1244, %f1264, %f1380;
	fma.rn.f32 	%f1533, %f1245, %f1264, %f1381;
	fma.rn.f32 	%f1534, %f1246, %f1264, %f1382;
	fma.rn.f32 	%f1535, %f1247, %f1264, %f1383;
	fma.rn.f32 	%f1536, %f1248, %f1264, %f1384;
	fma.rn.f32 	%f1537, %f1249, %f1264, %f1385;
	fma.rn.f32 	%f1538, %f1242, %f1265, %f1386;
	fma.rn.f32 	%f1539, %f1243, %f1265, %f1387;
	fma.rn.f32 	%f1540, %f1244, %f1265, %f1388;
	fma.rn.f32 	%f1541, %f1245, %f1265, %f1389;
	fma.rn.f32 	%f1542, %f1246, %f1265, %f1390;
	fma.rn.f32 	%f1543, %f1247, %f1265, %f1391;
	fma.rn.f32 	%f1544, %f1248, %f1265, %f1392;
	fma.rn.f32 	%f1545, %f1249, %f1265, %f1393;
	ld.shared.v4.f32 	{%f1546, %f1547, %f1548, %f1549}, [%r180+15680];
	ld.shared.v4.f32 	{%f1550, %f1551, %f1552, %f1553}, [%r180+15696];
	ld.shared.v4.f32 	{%f1554, %f1555, %f1556, %f1557}, [%r183+3200];
	ld.shared.v4.f32 	{%f1558, %f1559, %f1560, %f1561}, [%r183+3216];
	ld.shared.v4.f32 	{%f1562, %f1563, %f1564, %f1565}, [%r183+3232];
	ld.shared.v4.f32 	{%f1566, %f1567, %f1568, %f1569}, [%r183+3248];
	fma.rn.f32 	%f1570, %f1394, %f1402, %f1418;
	fma.rn.f32 	%f1571, %f1395, %f1402, %f1419;
	fma.rn.f32 	%f1572, %f1396, %f1402, %f1420;
	fma.rn.f32 	%f1573, %f1397, %f1402, %f1421;
	fma.rn.f32 	%f1574, %f1398, %f1402, %f1422;
	fma.rn.f32 	%f1575, %f1399, %f1402, %f1423;
	fma.rn.f32 	%f1576, %f1400, %f1402, %f1424;
	fma.rn.f32 	%f1577, %f1401, %f1402, %f1425;
	fma.rn.f32 	%f1578, %f1394, %f1403, %f1426;
	fma.rn.f32 	%f1579, %f1395, %f1403, %f1427;
	fma.rn.f32 	%f1580, %f1396, %f1403, %f1428;
	fma.rn.f32 	%f1581, %f1397, %f1403, %f1429;
	fma.rn.f32 	%f1582, %f1398, %f1403, %f1430;
	fma.rn.f32 	%f1583, %f1399, %f1403, %f1431;
	fma.rn.f32 	%f1584, %f1400, %f1403, %f1432;
	fma.rn.f32 	%f1585, %f1401, %f1403, %f1433;
	fma.rn.f32 	%f1586, %f1394, %f1404, %f1434;
	fma.rn.f32 	%f1587, %f1395, %f1404, %f1435;
	fma.rn.f32 	%f1588, %f1396, %f1404, %f1436;
	fma.rn.f32 	%f1589, %f1397, %f1404, %f1437;
	fma.rn.f32 	%f1590, %f1398, %f1404, %f1438;
	fma.rn.f32 	%f1591, %f1399, %f1404, %f1439;
	fma.rn.f32 	%f1592, %f1400, %f1404, %f1440;
	fma.rn.f32 	%f1593, %f1401, %f1404, %f1441;
	fma.rn.f32 	%f1594, %f1394, %f1405, %f1442;
	fma.rn.f32 	%f1595, %f1395, %f1405, %f1443;
	fma.rn.f32 	%f1596, %f1396, %f1405, %f1444;
	fma.rn.f32 	%f1597, %f1397, %f1405, %f1445;
	fma.rn.f32 	%f1598, %f1398, %f1405, %f1446;
	fma.rn.f32 	%f1599, %f1399, %f1405, %f1447;
	fma.rn.f32 	%f1600, %f1400, %f1405, %f1448;
	fma.rn.f32 	%f1601, %f1401, %f1405, %f1449;
	fma.rn.f32 	%f1602, %f1394, %f1406, %f1450;
	fma.rn.f32 	%f1603, %f1395, %f1406, %f1451;
	fma.rn.f32 	%f1604, %f1396, %f1406, %f1452;
	fma.rn.f32 	%f1605, %f1397, %f1406, %f1453;
	fma.rn.f32 	%f1606, %f1398, %f1406, %f1454;
	fma.rn.f32 	%f1607, %f1399, %f1406, %f1455;
	fma.rn.f32 	%f1608, %f1400, %f1406, %f1456;
	fma.rn.f32 	%f1609, %f1401, %f1406, %f1457;
	fma.rn.f32 	%f1610, %f1394, %f1407, %f1458;
	fma.rn.f32 	%f1611, %f1395, %f1407, %f1459;
	fma.rn.f32 	%f1612, %f1396, %f1407, %f1460;
	fma.rn.f32 	%f1613, %f1397, %f1407, %f1461;
	fma.rn.f32 	%f1614, %f1398, %f1407, %f1462;
	fma.rn.f32 	%f1615, %f1399, %f1407, %f1463;
	fma.rn.f32 	%f1616, %f1400, %f1407, %f1464;
	fma.rn.f32 	%f1617, %f1401, %f1407, %f1465;
	fma.rn.f32 	%f1618, %f1394, %f1408, %f1466;
	fma.rn.f32 	%f1619, %f1395, %f1408, %f1467;
	fma.rn.f32 	%f1620, %f1396, %f1408, %f1468;
	fma.rn.f32 	%f1621, %f1397, %f1408, %f1469;
	fma.rn.f32 	%f1622, %f1398, %f1408, %f1470;
	fma.rn.f32 	%f1623, %f1399, %f1408, %f1471;
	fma.rn.f32 	%f1624, %f1400, %f1408, %f1472;
	fma.rn.f32 	%f1625, %f1401, %f1408, %f1473;
	fma.rn.f32 	%f1626, %f1394, %f1409, %f1474;
	fma.rn.f32 	%f1627, %f1395, %f1409, %f1475;
	fma.rn.f32 	%f1628, %f1396, %f1409, %f1476;
	fma.rn.f32 	%f1629, %f1397, %f1409, %f1477;
	fma.rn.f32 	%f1630, %f1398, %f1409, %f1478;
	fma.rn.f32 	%f1631, %f1399, %f1409, %f1479;
	fma.rn.f32 	%f1632, %f1400, %f1409, %f1480;
	fma.rn.f32 	%f1633, %f1401, %f1409, %f1481;
	fma.rn.f32 	%f1634, %f1394, %f1410, %f1482;
	fma.rn.f32 	%f1635, %f1395, %f1410, %f1483;
	fma.rn.f32 	%f1636, %f1396, %f1410, %f1484;
	fma.rn.f32 	%f1637, %f1397, %f1410, %f1485;
	fma.rn.f32 	%f1638, %f1398, %f1410, %f1486;
	fma.rn.f32 	%f1639, %f1399, %f1410, %f1487;
	fma.rn.f32 	%f1640, %f1400, %f1410, %f1488;
	fma.rn.f32 	%f1641, %f1401, %f1410, %f1489;
	fma.rn.f32 	%f1642, %f1394, %f1411, %f1490;
	fma.rn.f32 	%f1643, %f1395, %f1411, %f1491;
	fma.rn.f32 	%f1644, %f1396, %f1411, %f1492;
	fma.rn.f32 	%f1645, %f1397, %f1411, %f1493;
	fma.rn.f32 	%f1646, %f1398, %f1411, %f1494;
	fma.rn.f32 	%f1647, %f1399, %f1411, %f1495;
	fma.rn.f32 	%f1648, %f1400, %f1411, %f1496;
	fma.rn.f32 	%f1649, %f1401, %f1411, %f1497;
	fma.rn.f32 	%f1650, %f1394, %f1412, %f1498;
	fma.rn.f32 	%f1651, %f1395, %f1412, %f1499;
	fma.rn.f32 	%f1652, %f1396, %f1412, %f1500;
	fma.rn.f32 	%f1653, %f1397, %f1412, %f1501;
	fma.rn.f32 	%f1654, %f1398, %f1412, %f1502;
	fma.rn.f32 	%f1655, %f1399, %f1412, %f1503;
	fma.rn.f32 	%f1656, %f1400, %f1412, %f1504;
	fma.rn.f32 	%f1657, %f1401, %f1412, %f1505;
	fma.rn.f32 	%f1658, %f1394, %f1413, %f1506;
	fma.rn.f32 	%f1659, %f1395, %f1413, %f1507;
	fma.rn.f32 	%f1660, %f1396, %f1413, %f1508;
	fma.rn.f32 	%f1661, %f1397, %f1413, %f1509;
	fma.rn.f32 	%f1662, %f1398, %f1413, %f1510;
	fma.rn.f32 	%f1663, %f1399, %f1413, %f1511;
	fma.rn.f32 	%f1664, %f1400, %f1413, %f1512;
	fma.rn.f32 	%f1665, %f1401, %f1413, %f1513;
	fma.rn.f32 	%f1666, %f1394, %f1414, %f1514;
	fma.rn.f32 	%f1667, %f1395, %f1414, %f1515;
	fma.rn.f32 	%f1668, %f1396, %f1414, %f1516;
	fma.rn.f32 	%f1669, %f1397, %f1414, %f1517;
	fma.rn.f32 	%f1670, %f1398, %f1414, %f1518;
	fma.rn.f32 	%f1671, %f1399, %f1414, %f1519;
	fma.rn.f32 	%f1672, %f1400, %f1414, %f1520;
	fma.rn.f32 	%f1673, %f1401, %f1414, %f1521;
	fma.rn.f32 	%f1674, %f1394, %f1415, %f1522;
	fma.rn.f32 	%f1675, %f1395, %f1415, %f1523;
	fma.rn.f32 	%f1676, %f1396, %f1415, %f1524;
	fma.rn.f32 	%f1677, %f1397, %f1415, %f1525;
	fma.rn.f32 	%f1678, %f1398, %f1415, %f1526;
	fma.rn.f32 	%f1679, %f1399, %f1415, %f1527;
	fma.rn.f32 	%f1680, %f1400, %f1415, %f1528;
	fma.rn.f32 	%f1681, %f1401, %f1415, %f1529;
	fma.rn.f32 	%f1682, %f1394, %f1416, %f1530;
	fma.rn.f32 	%f1683, %f1395, %f1416, %f1531;
	fma.rn.f32 	%f1684, %f1396, %f1416, %f1532;
	fma.rn.f32 	%f1685, %f1397, %f1416, %f1533;
	fma.rn.f32 	%f1686, %f1398, %f1416, %f1534;
	fma.rn.f32 	%f1687, %f1399, %f1416, %f1535;
	fma.rn.f32 	%f1688, %f1400, %f1416, %f1536;
	fma.rn.f32 	%f1689, %f1401, %f1416, %f1537;
	fma.rn.f32 	%f1690, %f1394, %f1417, %f1538;
	fma.rn.f32 	%f1691, %f1395, %f1417, %f1539;
	fma.rn.f32 	%f1692, %f1396, %f1417, %f1540;
	fma.rn.f32 	%f1693, %f1397, %f1417, %f1541;
	fma.rn.f32 	%f1694, %f1398, %f1417, %f1542;
	fma.rn.f32 	%f1695, %f1399, %f1417, %f1543;
	fma.rn.f32 	%f1696, %f1400, %f1417, %f1544;
	fma.rn.f32 	%f1697, %f1401, %f1417, %f1545;
	ld.shared.v4.f32 	{%f1698, %f1699, %f1700, %f1701}, [%r180+16480];
	ld.shared.v4.f32 	{%f1702, %f1703, %f1704, %f1705}, [%r180+16496];
	ld.shared.v4.f32 	{%f1706, %f1707, %f1708, %f1709}, [%r183+3520];
	ld.shared.v4.f32 	{%f1710, %f1711, %f1712, %f1713}, [%r183+3536];
	ld.shared.v4.f32 	{%f1714, %f1715, %f1716, %f1717}, [%r183+3552];
	ld.shared.v4.f32 	{%f1718, %f1719, %f1720, %f1721}, [%r183+3568];
	fma.rn.f32 	%f1722, %f1546, %f1554, %f1570;
	fma.rn.f32 	%f1723, %f1547, %f1554, %f1571;
	fma.rn.f32 	%f1724, %f1548, %f1554, %f1572;
	fma.rn.f32 	%f1725, %f1549, %f1554, %f1573;
	fma.rn.f32 	%f1726, %f1550, %f1554, %f1574;
	fma.rn.f32 	%f1727, %f1551, %f1554, %f1575;
	fma.rn.f32 	%f1728, %f1552, %f1554, %f1576;
	fma.rn.f32 	%f1729, %f1553, %f1554, %f1577;
	fma.rn.f32 	%f1730, %f1546, %f1555, %f1578;
	fma.rn.f32 	%f1731, %f1547, %f1555, %f1579;
	fma.rn.f32 	%f1732, %f1548, %f1555, %f1580;
	fma.rn.f32 	%f1733, %f1549, %f1555, %f1581;
	fma.rn.f32 	%f1734, %f1550, %f1555, %f1582;
	fma.rn.f32 	%f1735, %f1551, %f1555, %f1583;
	fma.rn.f32 	%f1736, %f1552, %f1555, %f1584;
	fma.rn.f32 	%f1737, %f1553, %f1555, %f1585;
	fma.rn.f32 	%f1738, %f1546, %f1556, %f1586;
	fma.rn.f32 	%f1739, %f1547, %f1556, %f1587;
	fma.rn.f32 	%f1740, %f1548, %f1556, %f1588;
	fma.rn.f32 	%f1741, %f1549, %f1556, %f1589;
	fma.rn.f32 	%f1742, %f1550, %f1556, %f1590;
	fma.rn.f32 	%f1743, %f1551, %f1556, %f1591;
	fma.rn.f32 	%f1744, %f1552, %f1556, %f1592;
	fma.rn.f32 	%f1745, %f1553, %f1556, %f1593;
	fma.rn.f32 	%f1746, %f1546, %f1557, %f1594;
	fma.rn.f32 	%f1747, %f1547, %f1557, %f1595;
	fma.rn.f32 	%f1748, %f1548, %f1557, %f1596;
	fma.rn.f32 	%f1749, %f1549, %f1557, %f1597;
	fma.rn.f32 	%f1750, %f1550, %f1557, %f1598;
	fma.rn.f32 	%f1751, %f1551, %f1557, %f1599;
	fma.rn.f32 	%f1752, %f1552, %f1557, %f1600;
	fma.rn.f32 	%f1753, %f1553, %f1557, %f1601;
	fma.rn.f32 	%f1754, %f1546, %f1558, %f1602;
	fma.rn.f32 	%f1755, %f1547, %f1558, %f1603;
	fma.rn.f32 	%f1756, %f1548, %f1558, %f1604;
	fma.rn.f32 	%f1757, %f1549, %f1558, %f1605;
	fma.rn.f32 	%f1758, %f1550, %f1558, %f1606;
	fma.rn.f32 	%f1759, %f1551, %f1558, %f1607;
	fma.rn.f32 	%f1760, %f1552, %f1558, %f1608;
	fma.rn.f32 	%f1761, %f1553, %f1558, %f1609;
	fma.rn.f32 	%f1762, %f1546, %f1559, %f1610;
	fma.rn.f32 	%f1763, %f1547, %f1559, %f1611;
	fma.rn.f32 	%f1764, %f1548, %f1559, %f1612;
	fma.rn.f32 	%f1765, %f1549, %f1559, %f1613;
	fma.rn.f32 	%f1766, %f1550, %f1559, %f1614;
	fma.rn.f32 	%f1767, %f1551, %f1559, %f1615;
	fma.rn.f32 	%f1768, %f1552, %f1559, %f1616;
	fma.rn.f32 	%f1769, %f1553, %f1559, %f1617;
	fma.rn.f32 	%f1770, %f1546, %f1560, %f1618;
	fma.rn.f32 	%f1771, %f1547, %f1560, %f1619;
	fma.rn.f32 	%f1772, %f1548, %f1560, %f1620;
	fma.rn.f32 	%f1773, %f1549, %f1560, %f1621;
	fma.rn.f32 	%f1774, %f1550, %f1560, %f1622;
	fma.rn.f32 	%f1775, %f1551, %f1560, %f1623;
	fma.rn.f32 	%f1776, %f1552, %f1560, %f1624;
	fma.rn.f32 	%f1777, %f1553, %f1560, %f1625;
	fma.rn.f32 	%f1778, %f1546, %f1561, %f1626;
	fma.rn.f32 	%f1779, %f1547, %f1561, %f1627;
	fma.rn.f32 	%f1780, %f1548, %f1561, %f1628;
	fma.rn.f32 	%f1781, %f1549, %f1561, %f1629;
	fma.rn.f32 	%f1782, %f1550, %f1561, %f1630;
	fma.rn.f32 	%f1783, %f1551, %f1561, %f1631;
	fma.rn.f32 	%f1784, %f1552, %f1561, %f1632;
	fma.rn.f32 	%f1785, %f1553, %f1561, %f1633;
	fma.rn.f32 	%f1786, %f1546, %f1562, %f1634;
	fma.rn.f32 	%f1787, %f1547, %f1562, %f1635;
	fma.rn.f32 	%f1788, %f1548, %f1562, %f1636;
	fma.rn.f32 	%f1789, %f1549, %f1562, %f1637;
	fma.rn.f32 	%f1790, %f1550, %f1562, %f1638;
	fma.rn.f32 	%f1791, %f1551, %f1562, %f1639;
	fma.rn.f32 	%f1792, %f1552, %f1562, %f1640;
	fma.rn.f32 	%f1793, %f1553, %f1562, %f1641;
	fma.rn.f32 	%f1794, %f1546, %f1563, %f1642;
	fma.rn.f32 	%f1795, %f1547, %f1563, %f1643;
	fma.rn.f32 	%f1796, %f1548, %f1563, %f1644;
	fma.rn.f32 	%f1797, %f1549, %f1563, %f1645;
	fma.rn.f32 	%f1798, %f1550, %f1563, %f1646;
	fma.rn.f32 	%f1799, %f1551, %f1563, %f1647;
	fma.rn.f32 	%f1800, %f1552, %f1563, %f1648;
	fma.rn.f32 	%f1801, %f1553, %f1563, %f1649;
	fma.rn.f32 	%f1802, %f1546, %f1564, %f1650;
	fma.rn.f32 	%f1803, %f1547, %f1564, %f1651;
	fma.rn.f32 	%f1804, %f1548, %f1564, %f1652;
	fma.rn.f32 	%f1805, %f1549, %f1564, %f1653;
	fma.rn.f32 	%f1806, %f1550, %f1564, %f1654;
	fma.rn.f32 	%f1807, %f1551, %f1564, %f1655;
	fma.rn.f32 	%f1808, %f1552, %f1564, %f1656;
	fma.rn.f32 	%f1809, %f1553, %f1564, %f1657;
	fma.rn.f32 	%f1810, %f1546, %f1565, %f1658;
	fma.rn.f32 	%f1811, %f1547, %f1565, %f1659;
	fma.rn.f32 	%f1812, %f1548, %f1565, %f1660;
	fma.rn.f32 	%f1813, %f1549, %f1565, %f1661;
	fma.rn.f32 	%f1814, %f1550, %f1565, %f1662;
	fma.rn.f32 	%f1815, %f1551, %f1565, %f1663;
	fma.rn.f32 	%f1816, %f1552, %f1565, %f1664;
	fma.rn.f32 	%f1817, %f1553, %f1565, %f1665;
	fma.rn.f32 	%f1818, %f1546, %f1566, %f1666;
	fma.rn.f32 	%f1819, %f1547, %f1566, %f1667;
	fma.rn.f32 	%f1820, %f1548, %f1566, %f1668;
	fma.rn.f32 	%f1821, %f1549, %f1566, %f1669;
	fma.rn.f32 	%f1822, %f1550, %f1566, %f1670;
	fma.rn.f32 	%f1823, %f1551, %f1566, %f1671;
	fma.rn.f32 	%f1824, %f1552, %f1566, %f1672;
	fma.rn.f32 	%f1825, %f1553, %f1566, %f1673;
	fma.rn.f32 	%f1826, %f1546, %f1567, %f1674;
	fma.rn.f32 	%f1827, %f1547, %f1567, %f1675;
	fma.rn.f32 	%f1828, %f1548, %f1567, %f1676;
	fma.rn.f32 	%f1829, %f1549, %f1567, %f1677;
	fma.rn.f32 	%f1830, %f1550, %f1567, %f1678;
	fma.rn.f32 	%f1831, %f1551, %f1567, %f1679;
	fma.rn.f32 	%f1832, %f1552, %f1567, %f1680;
	fma.rn.f32 	%f1833, %f1553, %f1567, %f1681;
	fma.rn.f32 	%f1834, %f1546, %f1568, %f1682;
	fma.rn.f32 	%f1835, %f1547, %f1568, %f1683;
	fma.rn.f32 	%f1836, %f1548, %f1568, %f1684;
	fma.rn.f32 	%f1837, %f1549, %f1568, %f1685;
	fma.rn.f32 	%f1838, %f1550, %f1568, %f1686;
	fma.rn.f32 	%f1839, %f1551, %f1568, %f1687;
	fma.rn.f32 	%f1840, %f1552, %f1568, %f1688;
	fma.rn.f32 	%f1841, %f1553, %f1568, %f1689;
	fma.rn.f32 	%f1842, %f1546, %f1569, %f1690;
	fma.rn.f32 	%f1843, %f1547, %f1569, %f1691;
	fma.rn.f32 	%f1844, %f1548, %f1569, %f1692;
	fma.rn.f32 	%f1845, %f1549, %f1569, %f1693;
	fma.rn.f32 	%f1846, %f1550, %f1569, %f1694;
	fma.rn.f32 	%f1847, %f1551, %f1569, %f1695;
	fma.rn.f32 	%f1848, %f1552, %f1569, %f1696;
	fma.rn.f32 	%f1849, %f1553, %f1569, %f1697;
	ld.shared.v4.f32 	{%f1850, %f1851, %f1852, %f1853}, [%r180+17280];
	ld.shared.v4.f32 	{%f1854, %f1855, %f1856, %f1857}, [%r180+17296];
	ld.shared.v4.f32 	{%f1858, %f1859, %f1860, %f1861}, [%r183+3840];
	ld.shared.v4.f32 	{%f1862, %f1863, %f1864, %f1865}, [%r183+3856];
	ld.shared.v4.f32 	{%f1866, %f1867, %f1868, %f1869}, [%r183+3872];
	ld.shared.v4.f32 	{%f1870, %f1871, %f1872, %f1873}, [%r183+3888];
	fma.rn.f32 	%f1874, %f1698, %f1706, %f1722;
	fma.rn.f32 	%f1875, %f1699, %f1706, %f1723;
	fma.rn.f32 	%f1876, %f1700, %f1706, %f1724;
	fma.rn.f32 	%f1877, %f1701, %f1706, %f1725;
	fma.rn.f32 	%f1878, %f1702, %f1706, %f1726;
	fma.rn.f32 	%f1879, %f1703, %f1706, %f1727;
	fma.rn.f32 	%f1880, %f1704, %f1706, %f1728;
	fma.rn.f32 	%f1881, %f1705, %f1706, %f1729;
	fma.rn.f32 	%f1882, %f1698, %f1707, %f1730;
	fma.rn.f32 	%f1883, %f1699, %f1707, %f1731;
	fma.rn.f32 	%f1884, %f1700, %f1707, %f1732;
	fma.rn.f32 	%f1885, %f1701, %f1707, %f1733;
	fma.rn.f32 	%f1886, %f1702, %f1707, %f1734;
	fma.rn.f32 	%f1887, %f1703, %f1707, %f1735;
	fma.rn.f32 	%f1888, %f1704, %f1707, %f1736;
	fma.rn.f32 	%f1889, %f1705, %f1707, %f1737;
	fma.rn.f32 	%f1890, %f1698, %f1708, %f1738;
	fma.rn.f32 	%f1891, %f1699, %f1708, %f1739;
	fma.rn.f32 	%f1892, %f1700, %f1708, %f1740;
	fma.rn.f32 	%f1893, %f1701, %f1708, %f1741;
	fma.rn.f32 	%f1894, %f1702, %f1708, %f1742;
	fma.rn.f32 	%f1895, %f1703, %f1708, %f1743;
	fma.rn.f32 	%f1896, %f1704, %f1708, %f1744;
	fma.rn.f32 	%f1897, %f1705, %f1708, %f1745;
	fma.rn.f32 	%f1898, %f1698, %f1709, %f1746;
	fma.rn.f32 	%f1899, %f1699, %f1709, %f1747;
	fma.rn.f32 	%f1900, %f1700, %f1709, %f1748;
	fma.rn.f32 	%f1901, %f1701, %f1709, %f1749;
	fma.rn.f32 	%f1902, %f1702, %f1709, %f1750;
	fma.rn.f32 	%f1903, %f1703, %f1709, %f1751;
	fma.rn.f32 	%f1904, %f1704, %f1709, %f1752;
	fma.rn.f32 	%f1905, %f1705, %f1709, %f1753;
	fma.rn.f32 	%f1906, %f1698, %f1710, %f1754;
	fma.rn.f32 	%f1907, %f1699, %f1710, %f1755;
	fma.rn.f32 	%f1908, %f1700, %f1710, %f1756;
	fma.rn.f32 	%f1909, %f1701, %f1710, %f1757;
	fma.rn.f32 	%f1910, %f1702, %f1710, %f1758;
	fma.rn.f32 	%f1911, %f1703, %f1710, %f1759;
	fma.rn.f32 	%f1912, %f1704, %f1710, %f1760;
	fma.rn.f32 	%f1913, %f1705, %f1710, %f1761;
	fma.rn.f32 	%f1914, %f1698, %f1711, %f1762;
	fma.rn.f32 	%f1915, %f1699, %f1711, %f1763;
	fma.rn.f32 	%f1916, %f1700, %f1711, %f1764;
	fma.rn.f32 	%f1917, %f1701, %f1711, %f1765;
	fma.rn.f32 	%f1918, %f1702, %f1711, %f1766;
	fma.rn.f32 	%f1919, %f1703, %f1711, %f1767;
	fma.rn.f32 	%f1920, %f1704, %f1711, %f1768;
	fma.rn.f32 	%f1921, %f1705, %f1711, %f1769;
	fma.rn.f32 	%f1922, %f1698, %f1712, %f1770;
	fma.rn.f32 	%f1923, %f1699, %f1712, %f1771;
	fma.rn.f32 	%f1924, %f1700, %f1712, %f1772;
	fma.rn.f32 	%f1925, %f1701, %f1712, %f1773;
	fma.rn.f32 	%f1926, %f1702, %f1712, %f1774;
	fma.rn.f32 	%f1927, %f1703, %f1712, %f1775;
	fma.rn.f32 	%f1928, %f1704, %f1712, %f1776;
	fma.rn.f32 	%f1929, %f1705, %f1712, %f1777;
	fma.rn.f32 	%f1930, %f1698, %f1713, %f1778;
	fma.rn.f32 	%f1931, %f1699, %f1713, %f1779;
	fma.rn.f32 	%f1932, %f1700, %f1713, %f1780;
	fma.rn.f32 	%f1933, %f1701, %f1713, %f1781;
	fma.rn.f32 	%f1934, %f1702, %f1713, %f1782;
	fma.rn.f32 	%f1935, %f1703, %f1713, %f1783;
	fma.rn.f32 	%f1936, %f1704, %f1713, %f1784;
	fma.rn.f32 	%f1937, %f1705, %f1713, %f1785;
	fma.rn.f32 	%f1938, %f1698, %f1714, %f1786;
	fma.rn.f32 	%f1939, %f1699, %f1714, %f1787;
	fma.rn.f32 	%f1940, %f1700, %f1714, %f1788;
	fma.rn.f32 	%f1941, %f1701, %f1714, %f1789;
	fma.rn.f32 	%f1942, %f1702, %f1714, %f1790;
	fma.rn.f32 	%f1943, %f1703, %f1714, %f1791;
	fma.rn.f32 	%f1944, %f1704, %f1714, %f1792;
	fma.rn.f32 	%f1945, %f1705, %f1714, %f1793;
	fma.rn.f32 	%f1946, %f1698, %f1715, %f1794;
	fma.rn.f32 	%f1947, %f1699, %f1715, %f1795;
	fma.rn.f32 	%f1948, %f1700, %f1715, %f1796;
	fma.rn.f32 	%f1949, %f1701, %f1715, %f1797;
	fma.rn.f32 	%f1950, %f1702, %f1715, %f1798;
	fma.rn.f32 	%f1951, %f1703, %f1715, %f1799;
	fma.rn.f32 	%f1952, %f1704, %f1715, %f1800;
	fma.rn.f32 	%f1953, %f1705, %f1715, %f1801;
	fma.rn.f32 	%f1954, %f1698, %f1716, %f1802;
	fma.rn.f32 	%f1955, %f1699, %f1716, %f1803;
	fma.rn.f32 	%f1956, %f1700, %f1716, %f1804;
	fma.rn.f32 	%f1957, %f1701, %f1716, %f1805;
	fma.rn.f32 	%f1958, %f1702, %f1716, %f1806;
	fma.rn.f32 	%f1959, %f1703, %f1716, %f1807;
	fma.rn.f32 	%f1960, %f1704, %f1716, %f1808;
	fma.rn.f32 	%f1961, %f1705, %f1716, %f1809;
	fma.rn.f32 	%f1962, %f1698, %f1717, %f1810;
	fma.rn.f32 	%f1963, %f1699, %f1717, %f1811;
	fma.rn.f32 	%f1964, %f1700, %f1717, %f1812;
	fma.rn.f32 	%f1965, %f1701, %f1717, %f1813;
	fma.rn.f32 	%f1966, %f1702, %f1717, %f1814;
	fma.rn.f32 	%f1967, %f1703, %f1717, %f1815;
	fma.rn.f32 	%f1968, %f1704, %f1717, %f1816;
	fma.rn.f32 	%f1969, %f1705, %f1717, %f1817;
	fma.rn.f32 	%f1970, %f1698, %f1718, %f1818;
	fma.rn.f32 	%f1971, %f1699, %f1718, %f1819;
	fma.rn.f32 	%f1972, %f1700, %f1718, %f1820;
	fma.rn.f32 	%f1973, %f1701, %f1718, %f1821;
	fma.rn.f32 	%f1974, %f1702, %f1718, %f1822;
	fma.rn.f32 	%f1975, %f1703, %f1718, %f1823;
	fma.rn.f32 	%f1976, %f1704, %f1718, %f1824;
	fma.rn.f32 	%f1977, %f1705, %f1718, %f1825;
	fma.rn.f32 	%f1978, %f1698, %f1719, %f1826;
	fma.rn.f32 	%f1979, %f1699, %f1719, %f1827;
	fma.rn.f32 	%f1980, %f1700, %f1719, %f1828;
	fma.rn.f32 	%f1981, %f1701, %f1719, %f1829;
	fma.rn.f32 	%f1982, %f1702, %f1719, %f1830;
	fma.rn.f32 	%f1983, %f1703, %f1719, %f1831;
	fma.rn.f32 	%f1984, %f1704, %f1719, %f1832;
	fma.rn.f32 	%f1985, %f1705, %f1719, %f1833;
	fma.rn.f32 	%f1986, %f1698, %f1720, %f1834;
	fma.rn.f32 	%f1987, %f1699, %f1720, %f1835;
	fma.rn.f32 	%f1988, %f1700, %f1720, %f1836;
	fma.rn.f32 	%f1989, %f1701, %f1720, %f1837;
	fma.rn.f32 	%f1990, %f1702, %f1720, %f1838;
	fma.rn.f32 	%f1991, %f1703, %f1720, %f1839;
	fma.rn.f32 	%f1992, %f1704, %f1720, %f1840;
	fma.rn.f32 	%f1993, %f1705, %f1720, %f1841;
	fma.rn.f32 	%f1994, %f1698, %f1721, %f1842;
	fma.rn.f32 	%f1995, %f1699, %f1721, %f1843;
	fma.rn.f32 	%f1996, %f1700, %f1721, %f1844;
	fma.rn.f32 	%f1997, %f1701, %f1721, %f1845;
	fma.rn.f32 	%f1998, %f1702, %f1721, %f1846;
	fma.rn.f32 	%f1999, %f1703, %f1721, %f1847;
	fma.rn.f32 	%f2000, %f1704, %f1721, %f1848;
	fma.rn.f32 	%f2001, %f1705, %f1721, %f1849;
	// begin inline asm
	cp.async.wait_group 0;
	// end inline asm
	bar.sync 	0;
	ld.shared.v4.f32 	{%f2002, %f2003, %f2004, %f2005}, [%r180+18080];
	ld.shared.v4.f32 	{%f2006, %f2007, %f2008, %f2009}, [%r180+18096];
	ld.shared.v4.f32 	{%f2010, %f2011, %f2012, %f2013}, [%r183+4160];
	ld.shared.v4.f32 	{%f2014, %f2015, %f2016, %f2017}, [%r183+4176];
	ld.shared.v4.f32 	{%f2018, %f2019, %f2020, %f2021}, [%r183+4192];
	ld.shared.v4.f32 	{%f2022, %f2023, %f2024, %f2025}, [%r183+4208];
	fma.rn.f32 	%f2026, %f1850, %f1858, %f1874;
	fma.rn.f32 	%f2027, %f1851, %f1858, %f1875;
	fma.rn.f32 	%f2028, %f1852, %f1858, %f1876;
	fma.rn.f32 	%f2029, %f1853, %f1858, %f1877;
	fma.rn.f32 	%f2030, %f1854, %f1858, %f1878;
	fma.rn.f32 	%f2031, %f1855, %f1858, %f1879;
	fma.rn.f32 	%f2032, %f1856, %f1858, %f1880;
	fma.rn.f32 	%f2033, %f1857, %f1858, %f1881;
	fma.rn.f32 	%f2034, %f1850, %f1859, %f1882;
	fma.rn.f32 	%f2035, %f1851, %f1859, %f1883;
	fma.rn.f32 	%f2036, %f1852, %f1859, %f1884;
	fma.rn.f32 	%f2037, %f1853, %f1859, %f1885;
	fma.rn.f32 	%f2038, %f1854, %f1859, %f1886;
	fma.rn.f32 	%f2039, %f1855, %f1859, %f1887;
	fma.rn.f32 	%f2040, %f1856, %f1859, %f1888;
	fma.rn.f32 	%f2041, %f1857, %f1859, %f1889;
	fma.rn.f32 	%f2042, %f1850, %f1860, %f1890;
	fma.rn.f32 	%f2043, %f1851, %f1860, %f1891;
	fma.rn.f32 	%f2044, %f1852, %f1860, %f1892;
	fma.rn.f32 	%f2045, %f1853, %f1860, %f1893;
	fma.rn.f32 	%f2046, %f1854, %f1860, %f1894;
	fma.rn.f32 	%f2047, %f1855, %f1860, %f1895;
	fma.rn.f32 	%f2048, %f1856, %f1860, %f1896;
	fma.rn.f32 	%f2049, %f1857, %f1860, %f1897;
	fma.rn.f32 	%f2050, %f1850, %f1861, %f1898;
	fma.rn.f32 	%f2051, %f1851, %f1861, %f1899;
	fma.rn.f32 	%f2052, %f1852, %f1861, %f1900;
	fma.rn.f32 	%f2053, %f1853, %f1861, %f1901;
	fma.rn.f32 	%f2054, %f1854, %f1861, %f1902;
	fma.rn.f32 	%f2055, %f1855, %f1861, %f1903;
	fma.rn.f32 	%f2056, %f1856, %f1861, %f1904;
	fma.rn.f32 	%f2057, %f1857, %f1861, %f1905;
	fma.rn.f32 	%f2058, %f1850, %f1862, %f1906;
	fma.rn.f32 	%f2059, %f1851, %f1862, %f1907;
	fma.rn.f32 	%f2060, %f1852, %f1862, %f1908;
	fma.rn.f32 	%f2061, %f1853, %f1862, %f1909;
	fma.rn.f32 	%f2062, %f1854, %f1862, %f1910;
	fma.rn.f32 	%f2063, %f1855, %f1862, %f1911;
	fma.rn.f32 	%f2064, %f1856, %f1862, %f1912;
	fma.rn.f32 	%f2065, %f1857, %f1862, %f1913;
	fma.rn.f32 	%f2066, %f1850, %f1863, %f1914;
	fma.rn.f32 	%f2067, %f1851, %f1863, %f1915;
	fma.rn.f32 	%f2068, %f1852, %f1863, %f1916;
	fma.rn.f32 	%f2069, %f1853, %f1863, %f1917;
	fma.rn.f32 	%f2070, %f1854, %f1863, %f1918;
	fma.rn.f32 	%f2071, %f1855, %f1863, %f1919;
	fma.rn.f32 	%f2072, %f1856, %f1863, %f1920;
	fma.rn.f32 	%f2073, %f1857, %f1863, %f1921;
	fma.rn.f32 	%f2074, %f1850, %f1864, %f1922;
	fma.rn.f32 	%f2075, %f1851, %f1864, %f1923;
	fma.rn.f32 	%f2076, %f1852, %f1864, %f1924;
	fma.rn.f32 	%f2077, %f1853, %f1864, %f1925;
	fma.rn.f32 	%f2078, %f1854, %f1864, %f1926;
	fma.rn.f32 	%f2079, %f1855, %f1864, %f1927;
	fma.rn.f32 	%f2080, %f1856, %f1864, %f1928;
	fma.rn.f32 	%f2081, %f1857, %f1864, %f1929;
	fma.rn.f32 	%f2082, %f1850, %f1865, %f1930;
	fma.rn.f32 	%f2083, %f1851, %f1865, %f1931;
	fma.rn.f32 	%f2084, %f1852, %f1865, %f1932;
	fma.rn.f32 	%f2085, %f1853, %f1865, %f1933;
	fma.rn.f32 	%f2086, %f1854, %f1865, %f1934;
	fma.rn.f32 	%f2087, %f1855, %f1865, %f1935;
	fma.rn.f32 	%f2088, %f1856, %f1865, %f1936;
	fma.rn.f32 	%f2089, %f1857, %f1865, %f1937;
	fma.rn.f32 	%f2090, %f1850, %f1866, %f1938;
	fma.rn.f32 	%f2091, %f1851, %f1866, %f1939;
	fma.rn.f32 	%f2092, %f1852, %f1866, %f1940;
	fma.rn.f32 	%f2093, %f1853, %f1866, %f1941;
	fma.rn.f32 	%f2094, %f1854, %f1866, %f1942;
	fma.rn.f32 	%f2095, %f1855, %f1866, %f1943;
	fma.rn.f32 	%f2096, %f1856, %f1866, %f1944;
	fma.rn.f32 	%f2097, %f1857, %f1866, %f1945;
	fma.rn.f32 	%f2098, %f1850, %f1867, %f1946;
	fma.rn.f32 	%f2099, %f1851, %f1867, %f1947;
	fma.rn.f32 	%f2100, %f1852, %f1867, %f1948;
	fma.rn.f32 	%f2101, %f1853, %f1867, %f1949;
	fma.rn.f32 	%f2102, %f1854, %f1867, %f1950;
	fma.rn.f32 	%f2103, %f1855, %f1867, %f1951;
	fma.rn.f32 	%f2104, %f1856, %f1867, %f1952;
	fma.rn.f32 	%f2105, %f1857, %f1867, %f1953;
	fma.rn.f32 	%f2106, %f1850, %f1868, %f1954;
	fma.rn.f32 	%f2107, %f1851, %f1868, %f1955;
	fma.rn.f32 	%f2108, %f1852, %f1868, %f1956;
	fma.rn.f32 	%f2109, %f1853, %f1868, %f1957;
	fma.rn.f32 	%f2110, %f1854, %f1868, %f1958;
	fma.rn.f32 	%f2111, %f1855, %f1868, %f1959;
	fma.rn.f32 	%f2112, %f1856, %f1868, %f1960;
	fma.rn.f32 	%f2113, %f1857, %f1868, %f1961;
	fma.rn.f32 	%f2114, %f1850, %f1869, %f1962;
	fma.rn.f32 	%f2115, %f1851, %f1869, %f1963;
	fma.rn.f32 	%f2116, %f1852, %f1869, %f1964;
	fma.rn.f32 	%f2117, %f1853, %f1869, %f1965;
	fma.rn.f32 	%f2118, %f1854, %f1869, %f1966;
	fma.rn.f32 	%f2119, %f1855, %f1869, %f1967;
	fma.rn.f32 	%f2120, %f1856, %f1869, %f1968;
	fma.rn.f32 	%f2121, %f1857, %f1869, %f1969;
	fma.rn.f32 	%f2122, %f1850, %f1870, %f1970;
	fma.rn.f32 	%f2123, %f1851, %f1870, %f1971;
	fma.rn.f32 	%f2124, %f1852, %f1870, %f1972;
	fma.rn.f32 	%f2125, %f1853, %f1870, %f1973;
	fma.rn.f32 	%f2126, %f1854, %f1870, %f1974;
	fma.rn.f32 	%f2127, %f1855, %f1870, %f1975;
	fma.rn.f32 	%f2128, %f1856, %f1870, %f1976;
	fma.rn.f32 	%f2129, %f1857, %f1870, %f1977;
	fma.rn.f32 	%f2130, %f1850, %f1871, %f1978;
	fma.rn.f32 	%f2131, %f1851, %f1871, %f1979;
	fma.rn.f32 	%f2132, %f1852, %f1871, %f1980;
	fma.rn.f32 	%f2133, %f1853, %f1871, %f1981;
	fma.rn.f32 	%f2134, %f1854, %f1871, %f1982;
	fma.rn.f32 	%f2135, %f1855, %f1871, %f1983;
	fma.rn.f32 	%f2136, %f1856, %f1871, %f1984;
	fma.rn.f32 	%f2137, %f1857, %f1871, %f1985;
	fma.rn.f32 	%f2138, %f1850, %f1872, %f1986;
	fma.rn.f32 	%f2139, %f1851, %f1872, %f1987;
	fma.rn.f32 	%f2140, %f1852, %f1872, %f1988;
	fma.rn.f32 	%f2141, %f1853, %f1872, %f1989;
	fma.rn.f32 	%f2142, %f1854, %f1872, %f1990;
	fma.rn.f32 	%f2143, %f1855, %f1872, %f1991;
	fma.rn.f32 	%f2144, %f1856, %f1872, %f1992;
	fma.rn.f32 	%f2145, %f1857, %f1872, %f1993;
	fma.rn.f32 	%f2146, %f1850, %f1873, %f1994;
	fma.rn.f32 	%f2147, %f1851, %f1873, %f1995;
	fma.rn.f32 	%f2148, %f1852, %f1873, %f1996;
	fma.rn.f32 	%f2149, %f1853, %f1873, %f1997;
	fma.rn.f32 	%f2150, %f1854, %f1873, %f1998;
	fma.rn.f32 	%f2151, %f1855, %f1873, %f1999;
	fma.rn.f32 	%f2152, %f1856, %f1873, %f2000;
	fma.rn.f32 	%f2153, %f1857, %f1873, %f2001;
	ld.shared.v4.f32 	{%f2154, %f2155, %f2156, %f2157}, [%r180+18880];
	ld.shared.v4.f32 	{%f2158, %f2159, %f2160, %f2161}, [%r180+18896];
	ld.shared.v4.f32 	{%f2162, %f2163, %f2164, %f2165}, [%r183+4480];
	ld.shared.v4.f32 	{%f2166, %f2167, %f2168, %f2169}, [%r183+4496];
	ld.shared.v4.f32 	{%f2170, %f2171, %f2172, %f2173}, [%r183+4512];
	ld.shared.v4.f32 	{%f2174, %f2175, %f2176, %f2177}, [%r183+4528];
	fma.rn.f32 	%f2178, %f2002, %f2010, %f2026;
	fma.rn.f32 	%f2179, %f2003, %f2010, %f2027;
	fma.rn.f32 	%f2180, %f2004, %f2010, %f2028;
	fma.rn.f32 	%f2181, %f2005, %f2010, %f2029;
	fma.rn.f32 	%f2182, %f2006, %f2010, %f2030;
	fma.rn.f32 	%f2183, %f2007, %f2010, %f2031;
	fma.rn.f32 	%f2184, %f2008, %f2010, %f2032;
	fma.rn.f32 	%f2185, %f2009, %f2010, %f2033;
	fma.rn.f32 	%f2186, %f2002, %f2011, %f2034;
	fma.rn.f32 	%f2187, %f2003, %f2011, %f2035;
	fma.rn.f32 	%f2188, %f2004, %f2011, %f2036;
	fma.rn.f32 	%f2189, %f2005, %f2011, %f2037;
	fma.rn.f32 	%f2190, %f2006, %f2011, %f2038;
	fma.rn.f32 	%f2191, %f2007, %f2011, %f2039;
	fma.rn.f32 	%f2192, %f2008, %f2011, %f2040;
	fma.rn.f32 	%f2193, %f2009, %f2011, %f2041;
	fma.rn.f32 	%f2194, %f2002, %f2012, %f2042;
	fma.rn.f32 	%f2195, %f2003, %f2012, %f2043;
	fma.rn.f32 	%f2196, %f2004, %f2012, %f2044;
	fma.rn.f32 	%f2197, %f2005, %f2012, %f2045;
	fma.rn.f32 	%f2198, %f2006, %f2012, %f2046;
	fma.rn.f32 	%f2199, %f2007, %f2012, %f2047;
	fma.rn.f32 	%f2200, %f2008, %f2012, %f2048;
	fma.rn.f32 	%f2201, %f2009, %f2012, %f2049;
	fma.rn.f32 	%f2202, %f2002, %f2013, %f2050;
	fma.rn.f32 	%f2203, %f2003, %f2013, %f2051;
	fma.rn.f32 	%f2204, %f2004, %f2013, %f2052;
	fma.rn.f32 	%f2205, %f2005, %f2013, %f2053;
	fma.rn.f32 	%f2206, %f2006, %f2013, %f2054;
	fma.rn.f32 	%f2207, %f2007, %f2013, %f2055;
	fma.rn.f32 	%f2208, %f2008, %f2013, %f2056;
	fma.rn.f32 	%f2209, %f2009, %f2013, %f2057;
	fma.rn.f32 	%f2210, %f2002, %f2014, %f2058;
	fma.rn.f32 	%f2211, %f2003, %f2014, %f2059;
	fma.rn.f32 	%f2212, %f2004, %f2014, %f2060;
	fma.rn.f32 	%f2213, %f2005, %f2014, %f2061;
	fma.rn.f32 	%f2214, %f2006, %f2014, %f2062;
	fma.rn.f32 	%f2215, %f2007, %f2014, %f2063;
	fma.rn.f32 	%f2216, %f2008, %f2014, %f2064;
	fma.rn.f32 	%f2217, %f2009, %f2014, %f2065;
	fma.rn.f32 	%f2218, %f2002, %f2015, %f2066;
	fma.rn.f32 	%f2219, %f2003, %f2015, %f2067;
	fma.rn.f32 	%f2220, %f2004, %f2015, %f2068;
	fma.rn.f32 	%f2221, %f2005, %f2015, %f2069;
	fma.rn.f32 	%f2222, %f2006, %f2015, %f2070;
	fma.rn.f32 	%f2223, %f2007, %f2015, %f2071;
	fma.rn.f32 	%f2224, %f2008, %f2015, %f2072;
	fma.rn.f32 	%f2225, %f2009, %f2015, %f2073;
	fma.rn.f32 	%f2226, %f2002, %f2016, %f2074;
	fma.rn.f32 	%f2227, %f2003, %f2016, %f2075;
	fma.rn.f32 	%f2228, %f2004, %f2016, %f2076;
	fma.rn.f32 	%f2229, %f2005, %f2016, %f2077;
	fma.rn.f32 	%f2230, %f2006, %f2016, %f2078;
	fma.rn.f32 	%f2231, %f2007, %f2016, %f2079;
	fma.rn.f32 	%f2232, %f2008, %f2016, %f2080;
	fma.rn.f32 	%f2233, %f2009, %f2016, %f2081;
	fma.rn.f32 	%f2234, %f2002, %f2017, %f2082;
	fma.rn.f32 	%f2235, %f2003, %f2017, %f2083;
	fma.rn.f32 	%f2236, %f2004, %f2017, %f2084;
	fma.rn.f32 	%f2237, %f2005, %f2017, %f2085;
	fma.rn.f32 	%f2238, %f2006, %f2017, %f2086;
	fma.rn.f32 	%f2239, %f2007, %f2017, %f2087;
	fma.rn.f32 	%f2240, %f2008, %f2017, %f2088;
	fma.rn.f32 	%f2241, %f2009, %f2017, %f2089;
	fma.rn.f32 	%f2242, %f2002, %f2018, %f2090;
	fma.rn.f32 	%f2243, %f2003, %f2018, %f2091;
	fma.rn.f32 	%f2244, %f2004, %f2018, %f2092;
	fma.rn.f32 	%f2245, %f2005, %f2018, %f2093;
	fma.rn.f32 	%f2246, %f2006, %f2018, %f2094;
	fma.rn.f32 	%f2247, %f2007, %f2018, %f2095;
	fma.rn.f32 	%f2248, %f2008, %f2018, %f2096;
	fma.rn.f32 	%f2249, %f2009, %f2018, %f2097;
	fma.rn.f32 	%f2250, %f2002, %f2019, %f2098;
	fma.rn.f32 	%f2251, %f2003, %f2019, %f2099;
	fma.rn.f32 	%f2252, %f2004, %f2019, %f2100;
	fma.rn.f32 	%f2253, %f2005, %f2019, %f2101;
	fma.rn.f32 	%f2254, %f2006, %f2019, %f2102;
	fma.rn.f32 	%f2255, %f2007, %f2019, %f2103;
	fma.rn.f32 	%f2256, %f2008, %f2019, %f2104;
	fma.rn.f32 	%f2257, %f2009, %f2019, %f2105;
	fma.rn.f32 	%f2258, %f2002, %f2020, %f2106;
	fma.rn.f32 	%f2259, %f2003, %f2020, %f2107;
	fma.rn.f32 	%f2260, %f2004, %f2020, %f2108;
	fma.rn.f32 	%f2261, %f2005, %f2020, %f2109;
	fma.rn.f32 	%f2262, %f2006, %f2020, %f2110;
	fma.rn.f32 	%f2263, %f2007, %f2020, %f2111;
	fma.rn.f32 	%f2264, %f2008, %f2020, %f2112;
	fma.rn.f32 	%f2265, %f2009, %f2020, %f2113;
	fma.rn.f32 	%f2266, %f2002, %f2021, %f2114;
	fma.rn.f32 	%f2267, %f2003, %f2021, %f2115;
	fma.rn.f32 	%f2268, %f2004, %f2021, %f2116;
	fma.rn.f32 	%f2269, %f2005, %f2021, %f2117;
	fma.rn.f32 	%f2270, %f2006, %f2021, %f2118;
	fma.rn.f32 	%f2271, %f2007, %f2021, %f2119;
	fma.rn.f32 	%f2272, %f2008, %f2021, %f2120;
	fma.rn.f32 	%f2273, %f2009, %f2021, %f2121;
	fma.rn.f32 	%f2274, %f2002, %f2022, %f2122;
	fma.rn.f32 	%f2275, %f2003, %f2022, %f2123;
	fma.rn.f32 	%f2276, %f2004, %f2022, %f2124;
	fma.rn.f32 	%f2277, %f2005, %f2022, %f2125;
	fma.rn.f32 	%f2278, %f2006, %f2022, %f2126;
	fma.rn.f32 	%f2279, %f2007, %f2022, %f2127;
	fma.rn.f32 	%f2280, %f2008, %f2022, %f2128;
	fma.rn.f32 	%f2281, %f2009, %f2022, %f2129;
	fma.rn.f32 	%f2282, %f2002, %f2023, %f2130;
	fma.rn.f32 	%f2283, %f2003, %f2023, %f2131;
	fma.rn.f32 	%f2284, %f2004, %f2023, %f2132;
	fma.rn.f32 	%f2285, %f2005, %f2023, %f2133;
	fma.rn.f32 	%f2286, %f2006, %f2023, %f2134;
	fma.rn.f32 	%f2287, %f2007, %f2023, %f2135;
	fma.rn.f32 	%f2288, %f2008, %f2023, %f2136;
	fma.rn.f32 	%f2289, %f2009, %f2023, %f2137;
	fma.rn.f32 	%f2290, %f2002, %f2024, %f2138;
	fma.rn.f32 	%f2291, %f2003, %f2024, %f2139;
	fma.rn.f32 	%f2292, %f2004, %f2024, %f2140;
	fma.rn.f32 	%f2293, %f2005, %f2024, %f2141;
	fma.rn.f32 	%f2294, %f2006, %f2024, %f2142;
	fma.rn.f32 	%f2295, %f2007, %f2024, %f2143;
	fma.rn.f32 	%f2296, %f2008, %f2024, %f2144;
	fma.rn.f32 	%f2297, %f2009, %f2024, %f2145;
	fma.rn.f32 	%f2298, %f2002, %f2025, %f2146;
	fma.rn.f32 	%f2299, %f2003, %f2025, %f2147;
	fma.rn.f32 	%f2300, %f2004, %f2025, %f2148;
	fma.rn.f32 	%f2301, %f2005, %f2025, %f2149;
	fma.rn.f32 	%f2302, %f2006, %f2025, %f2150;
	fma.rn.f32 	%f2303, %f2007, %f2025, %f2151;
	fma.rn.f32 	%f2304, %f2008, %f2025, %f2152;
	fma.rn.f32 	%f2305, %f2009, %f2025, %f2153;
	ld.shared.v4.f32 	{%f2306, %f2307, %f2308, %f2309}, [%r180+19680];
	ld.shared.v4.f32 	{%f2310, %f2311, %f2312, %f2313}, [%r180+19696];
	ld.shared.v4.f32 	{%f2314, %f2315, %f2316, %f2317}, [%r183+4800];
	ld.shared.v4.f32 	{%f2318, %f2319, %f2320, %f2321}, [%r183+4816];
	ld.shared.v4.f32 	{%f2322, %f2323, %f2324, %f2325}, [%r183+4832];
	ld.shared.v4.f32 	{%f2326, %f2327, %f2328, %f2329}, [%r183+4848];
	fma.rn.f32 	%f2330, %f2154, %f2162, %f2178;
	fma.rn.f32 	%f2331, %f2155, %f2162, %f2179;
	fma.rn.f32 	%f2332, %f2156, %f2162, %f2180;
	fma.rn.f32 	%f2333, %f2157, %f2162, %f2181;
	fma.rn.f32 	%f2334, %f2158, %f2162, %f2182;
	fma.rn.f32 	%f2335, %f2159, %f2162, %f2183;
	fma.rn.f32 	%f2336, %f2160, %f2162, %f2184;
	fma.rn.f32 	%f2337, %f2161, %f2162, %f2185;
	fma.rn.f32 	%f2338, %f2154, %f2163, %f2186;
	fma.rn.f32 	%f2339, %f2155, %f2163, %f2187;
	fma.rn.f32 	%f2340, %f2156, %f2163, %f2188;
	fma.rn.f32 	%f2341, %f2157, %f2163, %f2189;
	fma.rn.f32 	%f2342, %f2158, %f2163, %f2190;
	fma.rn.f32 	%f2343, %f2159, %f2163, %f2191;
	fma.rn.f32 	%f2344, %f2160, %f2163, %f2192;
	fma.rn.f32 	%f2345, %f2161, %f2163, %f2193;
	fma.rn.f32 	%f2346, %f2154, %f2164, %f2194;
	fma.rn.f32 	%f2347, %f2155, %f2164, %f2195;
	fma.rn.f32 	%f2348, %f2156, %f2164, %f2196;
	fma.rn.f32 	%f2349, %f2157, %f2164, %f2197;
	fma.rn.f32 	%f2350, %f2158, %f2164, %f2198;
	fma.rn.f32 	%f2351, %f2159, %f2164, %f2199;
	fma.rn.f32 	%f2352, %f2160, %f2164, %f2200;
	fma.rn.f32 	%f2353, %f2161, %f2164, %f2201;
	fma.rn.f32 	%f2354, %f2154, %f2165, %f2202;
	fma.rn.f32 	%f2355, %f2155, %f2165, %f2203;
	fma.rn.f32 	%f2356, %f2156, %f2165, %f2204;
	fma.rn.f32 	%f2357, %f2157, %f2165, %f2205;
	fma.rn.f32 	%f2358, %f2158, %f2165, %f2206;
	fma.rn.f32 	%f2359, %f2159, %f2165, %f2207;
	fma.rn.f32 	%f2360, %f2160, %f2165, %f2208;
	fma.rn.f32 	%f2361, %f2161, %f2165, %f2209;
	fma.rn.f32 	%f2362, %f2154, %f2166, %f2210;
	fma.rn.f32 	%f2363, %f2155, %f2166, %f2211;
	fma.rn.f32 	%f2364, %f2156, %f2166, %f2212;
	fma.rn.f32 	%f2365, %f2157, %f2166, %f2213;
	fma.rn.f32 	%f2366, %f2158, %f2166, %f2214;
	fma.rn.f32 	%f2367, %f2159, %f2166, %f2215;
	fma.rn.f32 	%f2368, %f2160, %f2166, %f2216;
	fma.rn.f32 	%f2369, %f2161, %f2166, %f2217;
	fma.rn.f32 	%f2370, %f2154, %f2167, %f2218;
	fma.rn.f32 	%f2371, %f2155, %f2167, %f2219;
	fma.rn.f32 	%f2372, %f2156, %f2167, %f2220;
	fma.rn.f32 	%f2373, %f2157, %f2167, %f2221;
	fma.rn.f32 	%f2374, %f2158, %f2167, %f2222;
	fma.rn.f32 	%f2375, %f2159, %f2167, %f2223;
	fma.rn.f32 	%f2376, %f2160, %f2167, %f2224;
	fma.rn.f32 	%f2377, %f2161, %f2167, %f2225;
	fma.rn.f32 	%f2378, %f2154, %f2168, %f2226;
	fma.rn.f32 	%f2379, %f2155, %f2168, %f2227;
	fma.rn.f32 	%f2380, %f2156, %f2168, %f2228;
	fma.rn.f32 	%f2381, %f2157, %f2168, %f2229;
	fma.rn.f32 	%f2382, %f2158, %f2168, %f2230;
	fma.rn.f32 	%f2383, %f2159, %f2168, %f2231;
	fma.rn.f32 	%f2384, %f2160, %f2168, %f2232;
	fma.rn.f32 	%f2385, %f2161, %f2168, %f2233;
	fma.rn.f32 	%f2386, %f2154, %f2169, %f2234;
	fma.rn.f32 	%f2387, %f2155, %f2169, %f2235;
	fma.rn.f32 	%f2388, %f2156, %f2169, %f2236;
	fma.rn.f32 	%f2389, %f2157, %f2169, %f2237;
	fma.rn.f32 	%f2390, %f2158, %f2169, %f2238;
	fma.rn.f32 	%f2391, %f2159, %f2169, %f2239;
	fma.rn.f32 	%f2392, %f2160, %f2169, %f2240;
	fma.rn.f32 	%f2393, %f2161, %f2169, %f2241;
	fma.rn.f32 	%f2394, %f2154, %f2170, %f2242;
	fma.rn.f32 	%f2395, %f2155, %f2170, %f2243;
	fma.rn.f32 	%f2396, %f2156, %f2170, %f2244;
	fma.rn.f32 	%f2397, %f2157, %f2170, %f2245;
	fma.rn.f32 	%f2398, %f2158, %f2170, %f2246;
	fma.rn.f32 	%f2399, %f2159, %f2170, %f2247;
	fma.rn.f32 	%f2400, %f2160, %f2170, %f2248;
	fma.rn.f32 	%f2401, %f2161, %f2170, %f2249;
	fma.rn.f32 	%f2402, %f2154, %f2171, %f2250;
	fma.rn.f32 	%f2403, %f2155, %f2171, %f2251;
	fma.rn.f32 	%f2404, %f2156, %f2171, %f2252;
	fma.rn.f32 	%f2405, %f2157, %f2171, %f2253;
	fma.rn.f32 	%f2406, %f2158, %f2171, %f2254;
	fma.rn.f32 	%f2407, %f2159, %f2171, %f2255;
	fma.rn.f32 	%f2408, %f2160, %f2171, %f2256;
	fma.rn.f32 	%f2409, %f2161, %f2171, %f2257;
	fma.rn.f32 	%f2410, %f2154, %f2172, %f2258;
	fma.rn.f32 	%f2411, %f2155, %f2172, %f2259;
	fma.rn.f32 	%f2412, %f2156, %f2172, %f2260;
	fma.rn.f32 	%f2413, %f2157, %f2172, %f2261;
	fma.rn.f32 	%f2414, %f2158, %f2172, %f2262;
	fma.rn.f32 	%f2415, %f2159, %f2172, %f2263;
	fma.rn.f32 	%f2416, %f2160, %f2172, %f2264;
	fma.rn.f32 	%f2417, %f2161, %f2172, %f2265;
	fma.rn.f32 	%f2418, %f2154, %f2173, %f2266;
	fma.rn.f32 	%f2419, %f2155, %f2173, %f2267;
	fma.rn.f32 	%f2420, %f2156, %f2173, %f2268;
	fma.rn.f32 	%f2421, %f2157, %f2173, %f2269;
	fma.rn.f32 	%f2422, %f2158, %f2173, %f2270;
	fma.rn.f32 	%f2423, %f2159, %f2173, %f2271;
	fma.rn.f32 	%f2424, %f2160, %f2173, %f2272;
	fma.rn.f32 	%f2425, %f2161, %f2173, %f2273;
	fma.rn.f32 	%f2426, %f2154, %f2174, %f2274;
	fma.rn.f32 	%f2427, %f2155, %f2174, %f2275;
	fma.rn.f32 	%f2428, %f2156, %f2174, %f2276;
	fma.rn.f32 	%f2429, %f2157, %f2174, %f2277;
	fma.rn.f32 	%f2430, %f2158, %f2174, %f2278;
	fma.rn.f32 	%f2431, %f2159, %f2174, %f2279;
	fma.rn.f32 	%f2432, %f2160, %f2174, %f2280;
	fma.rn.f32 	%f2433, %f2161, %f2174, %f2281;
	fma.rn.f32 	%f2434, %f2154, %f2175, %f2282;
	fma.rn.f32 	%f2435, %f2155, %f2175, %f2283;
	fma.rn.f32 	%f2436, %f2156, %f2175, %f2284;
	fma.rn.f32 	%f2437, %f2157, %f2175, %f2285;
	fma.rn.f32 	%f2438, %f2158, %f2175, %f2286;
	fma.rn.f32 	%f2439, %f2159, %f2175, %f2287;
	fma.rn.f32 	%f2440, %f2160, %f2175, %f2288;
	fma.rn.f32 	%f2441, %f2161, %f2175, %f2289;
	fma.rn.f32 	%f2442, %f2154, %f2176, %f2290;
	fma.rn.f32 	%f2443, %f2155, %f2176, %f2291;
	fma.rn.f32 	%f2444, %f2156, %f2176, %f2292;
	fma.rn.f32 	%f2445, %f2157, %f2176, %f2293;
	fma.rn.f32 	%f2446, %f2158, %f2176, %f2294;
	fma.rn.f32 	%f2447, %f2159, %f2176, %f2295;
	fma.rn.f32 	%f2448, %f2160, %f2176, %f2296;
	fma.rn.f32 	%f2449, %f2161, %f2176, %f2297;
	fma.rn.f32 	%f2450, %f2154, %f2177, %f2298;
	fma.rn.f32 	%f2451, %f2155, %f2177, %f2299;
	fma.rn.f32 	%f2452, %f2156, %f2177, %f2300;
	fma.rn.f32 	%f2453, %f2157, %f2177, %f2301;
	fma.rn.f32 	%f2454, %f2158, %f2177, %f2302;
	fma.rn.f32 	%f2455, %f2159, %f2177, %f2303;
	fma.rn.f32 	%f2456, %f2160, %f2177, %f2304;
	fma.rn.f32 	%f2457, %f2161, %f2177, %f2305;
	ld.shared.v4.f32 	{%f2458, %f2459, %f2460, %f2461}, [%r180+20480];
	ld.shared.v4.f32 	{%f2462, %f2463, %f2464, %f2465}, [%r180+20496];
	ld.shared.v4.f32 	{%f2466, %f2467, %f2468, %f2469}, [%r183+5120];
	ld.shared.v4.f32 	{%f2470, %f2471, %f2472, %f2473}, [%r183+5136];
	ld.shared.v4.f32 	{%f2474, %f2475, %f2476, %f2477}, [%r183+5152];
	ld.shared.v4.f32 	{%f2478, %f2479, %f2480, %f2481}, [%r183+5168];
	fma.rn.f32 	%f2482, %f2306, %f2314, %f2330;
	fma.rn.f32 	%f2483, %f2307, %f2314, %f2331;
	fma.rn.f32 	%f2484, %f2308, %f2314, %f2332;
	fma.rn.f32 	%f2485, %f2309, %f2314, %f2333;
	fma.rn.f32 	%f2486, %f2310, %f2314, %f2334;
	fma.rn.f32 	%f2487, %f2311, %f2314, %f2335;
	fma.rn.f32 	%f2488, %f2312, %f2314, %f2336;
	fma.rn.f32 	%f2489, %f2313, %f2314, %f2337;
	fma.rn.f32 	%f2490, %f2306, %f2315, %f2338;
	fma.rn.f32 	%f2491, %f2307, %f2315, %f2339;
	fma.rn.f32 	%f2492, %f2308, %f2315, %f2340;
	fma.rn.f32 	%f2493, %f2309, %f2315, %f2341;
	fma.rn.f32 	%f2494, %f2310, %f2315, %f2342;
	fma.rn.f32 	%f2495, %f2311, %f2315, %f2343;
	fma.rn.f32 	%f2496, %f2312, %f2315, %f2344;
	fma.rn.f32 	%f2497, %f2313, %f2315, %f2345;
	fma.rn.f32 	%f2498, %f2306, %f2316, %f2346;
	fma.rn.f32 	%f2499, %f2307, %f2316, %f2347;
	fma.rn.f32 	%f2500, %f2308, %f2316, %f2348;
	fma.rn.f32 	%f2501, %f2309, %f2316, %f2349;
	fma.rn.f32 	%f2502, %f2310, %f2316, %f2350;
	fma.rn.f32 	%f2503, %f2311, %f2316, %f2351;
	fma.rn.f32 	%f2504, %f2312, %f2316, %f2352;
	fma.rn.f32 	%f2505, %f2313, %f2316, %f2353;
	fma.rn.f32 	%f2506, %f2306, %f2317, %f2354;
	fma.rn.f32 	%f2507, %f2307, %f2317, %f2355;
	fma.rn.f32 	%f2508, %f2308, %f2317, %f2356;
	fma.rn.f32 	%f2509, %f2309, %f2317, %f2357;
	fma.rn.f32 	%f2510, %f2310, %f2317, %f2358;
	fma.rn.f32 	%f2511, %f2311, %f2317, %f2359;
	fma.rn.f32 	%f2512, %f2312, %f2317, %f2360;
	fma.rn.f32 	%f2513, %f2313, %f2317, %f2361;
	fma.rn.f32 	%f2514, %f2306, %f2318, %f2362;
	fma.rn.f32 	%f2515, %f2307, %f2318, %f2363;
	fma.rn.f32 	%f2516, %f2308, %f2318, %f2364;
	fma.rn.f32 	%f2517, %f2309, %f2318, %f2365;
	fma.rn.f32 	%f2518, %f2310, %f2318, %f2366;
	fma.rn.f32 	%f2519, %f2311, %f2318, %f2367;
	fma.rn.f32 	%f2520, %f2312, %f2318, %f2368;
	fma.rn.f32 	%f2521, %f2313, %f2318, %f2369;
	fma.rn.f32 	%f2522, %f2306, %f2319, %f2370;
	fma.rn.f32 	%f2523, %f2307, %f2319, %f2371;
	fma.rn.f32 	%f2524, %f2308, %f2319, %f2372;
	fma.rn.f32 	%f2525, %f2309, %f2319, %f2373;
	fma.rn.f32 	%f2526, %f2310, %f2319, %f2374;
	fma.rn.f32 	%f2527, %f2311, %f2319, %f2375;
	fma.rn.f32 	%f2528, %f2312, %f2319, %f2376;
	fma.rn.f32 	%f2529, %f2313, %f2319, %f2377;
	fma.rn.f32 	%f2530, %f2306, %f2320, %f2378;
	fma.rn.f32 	%f2531, %f2307, %f2320, %f2379;
	fma.rn.f32 	%f2532, %f2308, %f2320, %f2380;
	fma.rn.f32 	%f2533, %f2309, %f2320, %f2381;
	fma.rn.f32 	%f2534, %f2310, %f2320, %f2382;
	fma.rn.f32 	%f2535, %f2311, %f2320, %f2383;
	fma.rn.f32 	%f2536, %f2312, %f2320, %f2384;
	fma.rn.f32 	%f2537, %f2313, %f2320, %f2385;
	fma.rn.f32 	%f2538, %f2306, %f2321, %f2386;
	fma.rn.f32 	%f2539, %f2307, %f2321, %f2387;
	fma.rn.f32 	%f2540, %f2308, %f2321, %f2388;
	fma.rn.f32 	%f2541, %f2309, %f2321, %f2389;
	fma.rn.f32 	%f2542, %f2310, %f2321, %f2390;
	fma.rn.f32 	%f2543, %f2311, %f2321, %f2391;
	fma.rn.f32 	%f2544, %f2312, %f2321, %f2392;
	fma.rn.f32 	%f2545, %f2313, %f2321, %f2393;
	fma.rn.f32 	%f2546, %f2306, %f2322, %f2394;
	fma.rn.f32 	%f2547, %f2307, %f2322, %f2395;
	fma.rn.f32 	%f2548, %f2308, %f2322, %f2396;
	fma.rn.f32 	%f2549, %f2309, %f2322, %f2397;
	fma.rn.f32 	%f2550, %f2310, %f2322, %f2398;
	fma.rn.f32 	%f2551, %f2311, %f2322, %f2399;
	fma.rn.f32 	%f2552, %f2312, %f2322, %f2400;
	fma.rn.f32 	%f2553, %f2313, %f2322, %f2401;
	fma.rn.f32 	%f2554, %f2306, %f2323, %f2402;
	fma.rn.f32 	%f2555, %f2307, %f2323, %f2403;
	fma.rn.f32 	%f2556, %f2308, %f2323, %f2404;
	fma.rn.f32 	%f2557, %f2309, %f2323, %f2405;
	fma.rn.f32 	%f2558, %f2310, %f2323, %f2406;
	fma.rn.f32 	%f2559, %f2311, %f2323, %f2407;
	fma.rn.f32 	%f2560, %f2312, %f2323, %f2408;
	fma.rn.f32 	%f2561, %f2313, %f2323, %f2409;
	fma.rn.f32 	%f2562, %f2306, %f2324, %f2410;
	fma.rn.f32 	%f2563, %f2307, %f2324, %f2411;
	fma.rn.f32 	%f2564, %f2308, %f2324, %f2412;
	fma.rn.f32 	%f2565, %f2309, %f2324, %f2413;
	fma.rn.f32 	%f2566, %f2310, %f2324, %f2414;
	fma.rn.f32 	%f2567, %f2311, %f2324, %f2415;
	fma.rn.f32 	%f2568, %f2312, %f2324, %f2416;
	fma.rn.f32 	%f2569, %f2313, %f2324, %f2417;
	fma.rn.f32 	%f2570, %f2306, %f2325, %f2418;
	fma.rn.f32 	%f2571, %f2307, %f2325, %f2419;
	fma.rn.f32 	%f2572, %f2308, %f2325, %f2420;
	fma.rn.f32 	%f2573, %f2309, %f2325, %f2421;
	fma.rn.f32 	%f2574, %f2310, %f2325, %f2422;
	fma.rn.f32 	%f2575, %f2311, %f2325, %f2423;
	fma.rn.f32 	%f2576, %f2312, %f2325, %f2424;
	fma.rn.f32 	%f2577, %f2313, %f2325, %f2425;
	fma.rn.f32 	%f2578, %f2306, %f2326, %f2426;
	fma.rn.f32 	%f2579, %f2307, %f2326, %f2427;
	fma.rn.f32 	%f2580, %f2308, %f2326, %f2428;
	fma.rn.f32 	%f2581, %f2309, %f2326, %f2429;
	fma.rn.f32 	%f2582, %f2310, %f2326, %f2430;
	fma.rn.f32 	%f2583, %f2311, %f2326, %f2431;
	fma.rn.f32 	%f2584, %f2312, %f2326, %f2432;
	fma.rn.f32 	%f2585, %f2313, %f2326, %f2433;
	fma.rn.f32 	%f2586, %f2306, %f2327, %f2434;
	fma.rn.f32 	%f2587, %f2307, %f2327, %f2435;
	fma.rn.f32 	%f2588, %f2308, %f2327, %f2436;
	fma.rn.f32 	%f2589, %f2309, %f2327, %f2437;
	fma.rn.f32 	%f2590, %f2310, %f2327, %f2438;
	fma.rn.f32 	%f2591, %f2311, %f2327, %f2439;
	fma.rn.f32 	%f2592, %f2312, %f2327, %f2440;
	fma.rn.f32 	%f2593, %f2313, %f2327, %f2441;
	fma.rn.f32 	%f2594, %f2306, %f2328, %f2442;
	fma.rn.f32 	%f2595, %f2307, %f2328, %f2443;
	fma.rn.f32 	%f2596, %f2308, %f2328, %f2444;
	fma.rn.f32 	%f2597, %f2309, %f2328, %f2445;
	fma.rn.f32 	%f2598, %f2310, %f2328, %f2446;
	fma.rn.f32 	%f2599, %f2311, %f2328, %f2447;
	fma.rn.f32 	%f2600, %f2312, %f2328, %f2448;
	fma.rn.f32 	%f2601, %f2313, %f2328, %f2449;
	fma.rn.f32 	%f2602, %f2306, %f2329, %f2450;
	fma.rn.f32 	%f2603, %f2307, %f2329, %f2451;
	fma.rn.f32 	%f2604, %f2308, %f2329, %f2452;
	fma.rn.f32 	%f2605, %f2309, %f2329, %f2453;
	fma.rn.f32 	%f2606, %f2310, %f2329, %f2454;
	fma.rn.f32 	%f2607, %f2311, %f2329, %f2455;
	fma.rn.f32 	%f2608, %f2312, %f2329, %f2456;
	fma.rn.f32 	%f2609, %f2313, %f2329, %f2457;
	ld.shared.v4.f32 	{%f2610, %f2611, %f2612, %f2613}, [%r180+21280];
	ld.shared.v4.f32 	{%f2614, %f2615, %f2616, %f2617}, [%r180+21296];
	ld.shared.v4.f32 	{%f2618, %f2619, %f2620, %f2621}, [%r183+5440];
	ld.shared.v4.f32 	{%f2622, %f2623, %f2624, %f2625}, [%r183+5456];
	ld.shared.v4.f32 	{%f2626, %f2627, %f2628, %f2629}, [%r183+5472];
	ld.shared.v4.f32 	{%f2630, %f2631, %f2632, %f2633}, [%r183+5488];
	fma.rn.f32 	%f2634, %f2458, %f2466, %f2482;
	fma.rn.f32 	%f2635, %f2459, %f2466, %f2483;
	fma.rn.f32 	%f2636, %f2460, %f2466, %f2484;
	fma.rn.f32 	%f2637, %f2461, %f2466, %f2485;
	fma.rn.f32 	%f2638, %f2462, %f2466, %f2486;
	fma.rn.f32 	%f2639, %f2463, %f2466, %f2487;
	fma.rn.f32 	%f2640, %f2464, %f2466, %f2488;
	fma.rn.f32 	%f2641, %f2465, %f2466, %f2489;
	fma.rn.f32 	%f2642, %f2458, %f2467, %f2490;
	fma.rn.f32 	%f2643, %f2459, %f2467, %f2491;
	fma.rn.f32 	%f2644, %f2460, %f2467, %f2492;
	fma.rn.f32 	%f2645, %f2461, %f2467, %f2493;
	fma.rn.f32 	%f2646, %f2462, %f2467, %f2494;
	fma.rn.f32 	%f2647, %f2463, %f2467, %f2495;
	fma.rn.f32 	%f2648, %f2464, %f2467, %f2496;
	fma.rn.f32 	%f2649, %f2465, %f2467, %f2497;
	fma.rn.f32 	%f2650, %f2458, %f2468, %f2498;
	fma.rn.f32 	%f2651, %f2459, %f2468, %f2499;
	fma.rn.f32 	%f2652, %f2460, %f2468, %f2500;
	fma.rn.f32 	%f2653, %f2461, %f2468, %f2501;
	fma.rn.f32 	%f2654, %f2462, %f2468, %f2502;
	fma.rn.f32 	%f2655, %f2463, %f2468, %f2503;
	fma.rn.f32 	%f2656, %f2464, %f2468, %f2504;
	fma.rn.f32 	%f2657, %f2465, %f2468, %f2505;
	fma.rn.f32 	%f2658, %f2458, %f2469, %f2506;
	fma.rn.f32 	%f2659, %f2459, %f2469, %f2507;
	fma.rn.f32 	%f2660, %f2460, %f2469, %f2508;
	fma.rn.f32 	%f2661, %f2461, %f2469, %f2509;
	fma.rn.f32 	%f2662, %f2462, %f2469, %f2510;
	fma.rn.f32 	%f2663, %f2463, %f2469, %f2511;
	fma.rn.f32 	%f2664, %f2464, %f2469, %f2512;
	fma.rn.f32 	%f2665, %f2465, %f2469, %f2513;
	fma.rn.f32 	%f2666, %f2458, %f2470, %f2514;
	fma.rn.f32 	%f2667, %f2459, %f2470, %f2515;
	fma.rn.f32 	%f2668, %f2460, %f2470, %f2516;
	fma.rn.f32 	%f2669, %f2461, %f2470, %f2517;
	fma.rn.f32 	%f2670, %f2462, %f2470, %f2518;
	fma.rn.f32 	%f2671, %f2463, %f2470, %f2519;
	fma.rn.f32 	%f2672, %f2464, %f2470, %f2520;
	fma.rn.f32 	%f2673, %f2465, %f2470, %f2521;
	fma.rn.f32 	%f2674, %f2458, %f2471, %f2522;
	fma.rn.f32 	%f2675, %f2459, %f2471, %f2523;
	fma.rn.f32 	%f2676, %f2460, %f2471, %f2524;
	fma.rn.f32 	%f2677, %f2461, %f2471, %f2525;
	fma.rn.f32 	%f2678, %f2462, %f2471, %f2526;
	fma.rn.f32 	%f2679, %f2463, %f2471, %f2527;
	fma.rn.f32 	%f2680, %f2464, %f2471, %f2528;
	fma.rn.f32 	%f2681, %f2465, %f2471, %f2529;
	fma.rn.f32 	%f2682, %f2458, %f2472, %f2530;
	fma.rn.f32 	%f2683, %f2459, %f2472, %f2531;
	fma.rn.f32 	%f2684, %f2460, %f2472, %f2532;
	fma.rn.f32 	%f2685, %f2461, %f2472, %f2533;
	fma.rn.f32 	%f2686, %f2462, %f2472, %f2534;
	fma.rn.f32 	%f2687, %f2463, %f2472, %f2535;
	fma.rn.f32 	%f2688, %f2464, %f2472, %f2536;
	fma.rn.f32 	%f2689, %f2465, %f2472, %f2537;
	fma.rn.f32 	%f2690, %f2458, %f2473, %f2538;
	fma.rn.f32 	%f2691, %f2459, %f2473, %f2539;
	fma.rn.f32 	%f2692, %f2460, %f2473, %f2540;
	fma.rn.f32 	%f2693, %f2461, %f2473, %f2541;
	fma.rn.f32 	%f2694, %f2462, %f2473, %f2542;
	fma.rn.f32 	%f2695, %f2463, %f2473, %f2543;
	fma.rn.f32 	%f2696, %f2464, %f2473, %f2544;
	fma.rn.f32 	%f2697, %f2465, %f2473, %f2545;
	fma.rn.f32 	%f2698, %f2458, %f2474, %f2546;
	fma.rn.f32 	%f2699, %f2459, %f2474, %f2547;
	fma.rn.f32 	%f2700, %f2460, %f2474, %f2548;
	fma.rn.f32 	%f2701, %f2461, %f2474, %f2549;
	fma.rn.f32 	%f2702, %f2462, %f2474, %f2550;
	fma.rn.f32 	%f2703, %f2463, %f2474, %f2551;
	fma.rn.f32 	%f2704, %f2464, %f2474, %f2552;
	fma.rn.f32 	%f2705, %f2465, %f2474, %f2553;
	fma.rn.f32 	%f2706, %f2458, %f2475, %f2554;
	fma.rn.f32 	%f2707, %f2459, %f2475, %f2555;
	fma.rn.f32 	%f2708, %f2460, %f2475, %f2556;
	fma.rn.f32 	%f2709, %f2461, %f2475, %f2557;
	fma.rn.f32 	%f2710, %f2462, %f2475, %f2558;
	fma.rn.f32 	%f2711, %f2463, %f2475, %f2559;
	fma.rn.f32 	%f2712, %f2464, %f2475, %f2560;
	fma.rn.f32 	%f2713, %f2465, %f2475, %f2561;
	fma.rn.f32 	%f2714, %f2458, %f2476, %f2562;
	fma.rn.f32 	%f2715, %f2459, %f2476, %f2563;
	fma.rn.f32 	%f2716, %f2460, %f2476, %f2564;
	fma.rn.f32 	%f2717, %f2461, %f2476, %f2565;
	fma.rn.f32 	%f2718, %f2462, %f2476, %f2566;
	fma.rn.f32 	%f2719, %f2463, %f2476, %f2567;
	fma.rn.f32 	%f2720, %f2464, %f2476, %f2568;
	fma.rn.f32 	%f2721, %f2465, %f2476, %f2569;
	fma.rn.f32 	%f2722, %f2458, %f2477, %f2570;
	fma.rn.f32 	%f2723, %f2459, %f2477, %f2571;
	fma.rn.f32 	%f2724, %f2460, %f2477, %f2572;
	fma.rn.f32 	%f2725, %f2461, %f2477, %f2573;
	fma.rn.f32 	%f2726, %f2462, %f2477, %f2574;
	fma.rn.f32 	%f2727, %f2463, %f2477, %f2575;
	fma.rn.f32 	%f2728, %f2464, %f2477, %f2576;
	fma.rn.f32 	%f2729, %f2465, %f2477, %f2577;
	fma.rn.f32 	%f2730, %f2458, %f2478, %f2578;
	fma.rn.f32 	%f2731, %f2459, %f2478, %f2579;
	fma.rn.f32 	%f2732, %f2460, %f2478, %f2580;
	fma.rn.f32 	%f2733, %f2461, %f2478, %f2581;
	fma.rn.f32 	%f2734, %f2462, %f2478, %f2582;
	fma.rn.f32 	%f2735, %f2463, %f2478, %f2583;
	fma.rn.f32 	%f2736, %f2464, %f2478, %f2584;
	fma.rn.f32 	%f2737, %f2465, %f2478, %f2585;
	fma.rn.f32 	%f2738, %f2458, %f2479, %f2586;
	fma.rn.f32 	%f2739, %f2459, %f2479, %f2587;
	fma.rn.f32 	%f2740, %f2460, %f2479, %f2588;
	fma.rn.f32 	%f2741, %f2461, %f2479, %f2589;
	fma.rn.f32 	%f2742, %f2462, %f2479, %f2590;
	fma.rn.f32 	%f2743, %f2463, %f2479, %f2591;
	fma.rn.f32 	%f2744, %f2464, %f2479, %f2592;
	fma.rn.f32 	%f2745, %f2465, %f2479, %f2593;
	fma.rn.f32 	%f2746, %f2458, %f2480, %f2594;
	fma.rn.f32 	%f2747, %f2459, %f2480, %f2595;
	fma.rn.f32 	%f2748, %f2460, %f2480, %f2596;
	fma.rn.f32 	%f2749, %f2461, %f2480, %f2597;
	fma.rn.f32 	%f2750, %f2462, %f2480, %f2598;
	fma.rn.f32 	%f2751, %f2463, %f2480, %f2599;
	fma.rn.f32 	%f2752, %f2464, %f2480, %f2600;
	fma.rn.f32 	%f2753, %f2465, %f2480, %f2601;
	fma.rn.f32 	%f2754, %f2458, %f2481, %f2602;
	fma.rn.f32 	%f2755, %f2459, %f2481, %f2603;
	fma.rn.f32 	%f2756, %f2460, %f2481, %f2604;
	fma.rn.f32 	%f2757, %f2461, %f2481, %f2605;
	fma.rn.f32 	%f2758, %f2462, %f2481, %f2606;
	fma.rn.f32 	%f2759, %f2463, %f2481, %f2607;
	fma.rn.f32 	%f2760, %f2464, %f2481, %f2608;
	fma.rn.f32 	%f2761, %f2465, %f2481, %f2609;
	ld.shared.v4.f32 	{%f2762, %f2763, %f2764, %f2765}, [%r180+22080];
	ld.shared.v4.f32 	{%f2766, %f2767, %f2768, %f2769}, [%r180+22096];
	ld.shared.v4.f32 	{%f2770, %f2771, %f2772, %f2773}, [%r183+5760];
	ld.shared.v4.f32 	{%f2774, %f2775, %f2776, %f2777}, [%r183+5776];
	ld.shared.v4.f32 	{%f2778, %f2779, %f2780, %f2781}, [%r183+5792];
	ld.shared.v4.f32 	{%f2782, %f2783, %f2784, %f2785}, [%r183+5808];
	fma.rn.f32 	%f2786, %f2610, %f2618, %f2634;
	fma.rn.f32 	%f2787, %f2611, %f2618, %f2635;
	fma.rn.f32 	%f2788, %f2612, %f2618, %f2636;
	fma.rn.f32 	%f2789, %f2613, %f2618, %f2637;
	fma.rn.f32 	%f2790, %f2614, %f2618, %f2638;
	fma.rn.f32 	%f2791, %f2615, %f2618, %f2639;
	fma.rn.f32 	%f2792, %f2616, %f2618, %f2640;
	fma.rn.f32 	%f2793, %f2617, %f2618, %f2641;
	fma.rn.f32 	%f2794, %f2610, %f2619, %f2642;
	fma.rn.f32 	%f2795, %f2611, %f2619, %f2643;
	fma.rn.f32 	%f2796, %f2612, %f2619, %f2644;
	fma.rn.f32 	%f2797, %f2613, %f2619, %f2645;
	fma.rn.f32 	%f2798, %f2614, %f2619, %f2646;
	fma.rn.f32 	%f2799, %f2615, %f2619, %f2647;
	fma.rn.f32 	%f2800, %f2616, %f2619, %f2648;
	fma.rn.f32 	%f2801, %f2617, %f2619, %f2649;
	fma.rn.f32 	%f2802, %f2610, %f2620, %f2650;
	fma.rn.f32 	%f2803, %f2611, %f2620, %f2651;
	fma.rn.f32 	%f2804, %f2612, %f2620, %f2652;
	fma.rn.f32 	%f2805, %f2613, %f2620, %f2653;
	fma.rn.f32 	%f2806, %f2614, %f2620, %f2654;
	fma.rn.f32 	%f2807, %f2615, %f2620, %f2655;
	fma.rn.f32 	%f2808, %f2616, %f2620, %f2656;
	fma.rn.f32 	%f2809, %f2617, %f2620, %f2657;
	fma.rn.f32 	%f2810, %f2610, %f2621, %f2658;
	fma.rn.f32 	%f2811, %f2611, %f2621, %f2659;
	fma.rn.f32 	%f2812, %f2612, %f2621, %f2660;
	fma.rn.f32 	%f2813, %f2613, %f2621, %f2661;
	fma.rn.f32 	%f2814, %f2614, %f2621, %f2662;
	fma.rn.f32 	%f2815, %f2615, %f2621, %f2663;
	fma.rn.f32 	%f2816, %f2616, %f2621, %f2664;
	fma.rn.f32 	%f2817, %f2617, %f2621, %f2665;
	fma.rn.f32 	%f2818, %f2610, %f2622, %f2666;
	fma.rn.f32 	%f2819, %f2611, %f2622, %f2667;
	fma.rn.f32 	%f2820, %f2612, %f2622, %f2668;
	fma.rn.f32 	%f2821, %f2613, %f2622, %f2669;
	fma.rn.f32 	%f2822, %f2614, %f2622, %f2670;
	fma.rn.f32 	%f2823, %f2615, %f2622, %f2671;
	fma.rn.f32 	%f2824, %f2616, %f2622, %f2672;
	fma.rn.f32 	%f2825, %f2617, %f2622, %f2673;
	fma.rn.f32 	%f2826, %f2610, %f2623, %f2674;
	fma.rn.f32 	%f2827, %f2611, %f2623, %f2675;
	fma.rn.f32 	%f2828, %f2612, %f2623, %f2676;
	fma.rn.f32 	%f2829, %f2613, %f2623, %f2677;
	fma.rn.f32 	%f2830, %f2614, %f2623, %f2678;
	fma.rn.f32 	%f2831, %f2615, %f2623, %f2679;
	fma.rn.f32 	%f2832, %f2616, %f2623, %f2680;
	fma.rn.f32 	%f2833, %f2617, %f2623, %f2681;
	fma.rn.f32 	%f2834, %f2610, %f2624, %f2682;
	fma.rn.f32 	%f2835, %f2611, %f2624, %f2683;
	fma.rn.f32 	%f2836, %f2612, %f2624, %f2684;
	fma.rn.f32 	%f2837, %f2613, %f2624, %f2685;
	fma.rn.f32 	%f2838, %f2614, %f2624, %f2686;
	fma.rn.f32 	%f2839, %f2615, %f2624, %f2687;
	fma.rn.f32 	%f2840, %f2616, %f2624, %f2688;
	fma.rn.f32 	%f2841, %f2617, %f2624, %f2689;
	fma.rn.f32 	%f2842, %f2610, %f2625, %f2690;
	fma.rn.f32 	%f2843, %f2611, %f2625, %f2691;
	fma.rn.f32 	%f2844, %f2612, %f2625, %f2692;
	fma.rn.f32 	%f2845, %f2613, %f2625, %f2693;
	fma.rn.f32 	%f2846, %f2614, %f2625, %f2694;
	fma.rn.f32 	%f2847, %f2615, %f2625, %f2695;
	fma.rn.f32 	%f2848, %f2616, %f2625, %f2696;
	fma.rn.f32 	%f2849, %f2617, %f2625, %f2697;
	fma.rn.f32 	%f2850, %f2610, %f2626, %f2698;
	fma.rn.f32 	%f2851, %f2611, %f2626, %f2699;
	fma.rn.f32 	%f2852, %f2612, %f2626, %f2700;
	fma.rn.f32 	%f2853, %f2613, %f2626, %f2701;
	fma.rn.f32 	%f2854, %f2614, %f2626, %f2702;
	fma.rn.f32 	%f2855, %f2615, %f2626, %f2703;
	fma.rn.f32 	%f2856, %f2616, %f2626, %f2704;
	fma.rn.f32 	%f2857, %f2617, %f2626, %f2705;
	fma.rn.f32 	%f2858, %f2610, %f2627, %f2706;
	fma.rn.f32 	%f2859, %f2611, %f2627, %f2707;
	fma.rn.f32 	%f2860, %f2612, %f2627, %f2708;
	fma.rn.f32 	%f2861, %f2613, %f2627, %f2709;
	fma.rn.f32 	%f2862, %f2614, %f2627, %f2710;
	fma.rn.f32 	%f2863, %f2615, %f2627, %f2711;
	fma.rn.f32 	%f2864, %f2616, %f2627, %f2712;
	fma.rn.f32 	%f2865, %f2617, %f2627, %f2713;
	fma.rn.f32 	%f2866, %f2610, %f2628, %f2714;
	fma.rn.f32 	%f2867, %f2611, %f2628, %f2715;
	fma.rn.f32 	%f2868, %f2612, %f2628, %f2716;
	fma.rn.f32 	%f2869, %f2613, %f2628, %f2717;
	fma.rn.f32 	%f2870, %f2614, %f2628, %f2718;
	fma.rn.f32 	%f2871, %f2615, %f2628, %f2719;
	fma.rn.f32 	%f2872, %f2616, %f2628, %f2720;
	fma.rn.f32 	%f2873, %f2617, %f2628, %f2721;
	fma.rn.f32 	%f2874, %f2610, %f2629, %f2722;
	fma.rn.f32 	%f2875, %f2611, %f2629, %f2723;
	fma.rn.f32 	%f2876, %f2612, %f2629, %f2724;
	fma.rn.f32 	%f2877, %f2613, %f2629, %f2725;
	fma.rn.f32 	%f2878, %f2614, %f2629, %f2726;
	fma.rn.f32 	%f2879, %f2615, %f2629, %f2727;
	fma.rn.f32 	%f2880, %f2616, %f2629, %f2728;
	fma.rn.f32 	%f2881, %f2617, %f2629, %f2729;
	fma.rn.f32 	%f2882, %f2610, %f2630, %f2730;
	fma.rn.f32 	%f2883, %f2611, %f2630, %f2731;
	fma.rn.f32 	%f2884, %f2612, %f2630, %f2732;
	fma.rn.f32 	%f2885, %f2613, %f2630, %f2733;
	fma.rn.f32 	%f2886, %f2614, %f2630, %f2734;
	fma.rn.f32 	%f2887, %f2615, %f2630, %f2735;
	fma.rn.f32 	%f2888, %f2616, %f2630, %f2736;
	fma.rn.f32 	%f2889, %f2617, %f2630, %f2737;
	fma.rn.f32 	%f2890, %f2610, %f2631, %f2738;
	fma.rn.f32 	%f2891, %f2611, %f2631, %f2739;
	fma.rn.f32 	%f2892, %f2612, %f2631, %f2740;
	fma.rn.f32 	%f2893, %f2613, %f2631, %f2741;
	fma.rn.f32 	%f2894, %f2614, %f2631, %f2742;
	fma.rn.f32 	%f2895, %f2615, %f2631, %f2743;
	fma.rn.f32 	%f2896, %f2616, %f2631, %f2744;
	fma.rn.f32 	%f2897, %f2617, %f2631, %f2745;
	fma.rn.f32 	%f2898, %f2610, %f2632, %f2746;
	fma.rn.f32 	%f2899, %f2611, %f2632, %f2747;
	fma.rn.f32 	%f2900, %f2612, %f2632, %f2748;
	fma.rn.f32 	%f2901, %f2613, %f2632, %f2749;
	fma.rn.f32 	%f2902, %f2614, %f2632, %f2750;
	fma.rn.f32 	%f2903, %f2615, %f2632, %f2751;
	fma.rn.f32 	%f2904, %f2616, %f2632, %f2752;
	fma.rn.f32 	%f2905, %f2617, %f2632, %f2753;
	fma.rn.f32 	%f2906, %f2610, %f2633, %f2754;
	fma.rn.f32 	%f2907, %f2611, %f2633, %f2755;
	fma.rn.f32 	%f2908, %f2612, %f2633, %f2756;
	fma.rn.f32 	%f2909, %f2613, %f2633, %f2757;
	fma.rn.f32 	%f2910, %f2614, %f2633, %f2758;
	fma.rn.f32 	%f2911, %f2615, %f2633, %f2759;
	fma.rn.f32 	%f2912, %f2616, %f2633, %f2760;
	fma.rn.f32 	%f2913, %f2617, %f2633, %f2761;
	ld.shared.v4.f32 	{%f2914, %f2915, %f2916, %f2917}, [%r180+22880];
	ld.shared.v4.f32 	{%f2918, %f2919, %f2920, %f2921}, [%r180+22896];
	ld.shared.v4.f32 	{%f2922, %f2923, %f2924, %f2925}, [%r183+6080];
	ld.shared.v4.f32 	{%f2926, %f2927, %f2928, %f2929}, [%r183+6096];
	ld.shared.v4.f32 	{%f2930, %f2931, %f2932, %f2933}, [%r183+6112];
	ld.shared.v4.f32 	{%f2934, %f2935, %f2936, %f2937}, [%r183+6128];
	fma.rn.f32 	%f2938, %f2762, %f2770, %f2786;
	fma.rn.f32 	%f2939, %f2763, %f2770, %f2787;
	fma.rn.f32 	%f2940, %f2764, %f2770, %f2788;
	fma.rn.f32 	%f2941, %f2765, %f2770, %f2789;
	fma.rn.f32 	%f2942, %f2766, %f2770, %f2790;
	fma.rn.f32 	%f2943, %f2767, %f2770, %f2791;
	fma.rn.f32 	%f2944, %f2768, %f2770, %f2792;
	fma.rn.f32 	%f2945, %f2769, %f2770, %f2793;
	fma.rn.f32 	%f2946, %f2762, %f2771, %f2794;
	fma.rn.f32 	%f2947, %f2763, %f2771, %f2795;
	fma.rn.f32 	%f2948, %f2764, %f2771, %f2796;
	fma.rn.f32 	%f2949, %f2765, %f2771, %f2797;
	fma.rn.f32 	%f2950, %f2766, %f2771, %f2798;
	fma.rn.f32 	%f2951, %f2767, %f2771, %f2799;
	fma.rn.f32 	%f2952, %f2768, %f2771, %f2800;
	fma.rn.f32 	%f2953, %f2769, %f2771, %f2801;
	fma.rn.f32 	%f2954, %f2762, %f2772, %f2802;
	fma.rn.f32 	%f2955, %f2763, %f2772, %f2803;
	fma.rn.f32 	%f2956, %f2764, %f2772, %f2804;
	fma.rn.f32 	%f2957, %f2765, %f2772, %f2805;
	fma.rn.f32 	%f2958, %f2766, %f2772, %f2806;
	fma.rn.f32 	%f2959, %f2767, %f2772, %f2807;
	fma.rn.f32 	%f2960, %f2768, %f2772, %f2808;
	fma.rn.f32 	%f2961, %f2769, %f2772, %f2809;
	fma.rn.f32 	%f2962, %f2762, %f2773, %f2810;
	fma.rn.f32 	%f2963, %f2763, %f2773, %f2811;
	fma.rn.f32 	%f2964, %f2764, %f2773, %f2812;
	fma.rn.f32 	%f2965, %f2765, %f2773, %f2813;
	fma.rn.f32 	%f2966, %f2766, %f2773, %f2814;
	fma.rn.f32 	%f2967, %f2767, %f2773, %f2815;
	fma.rn.f32 	%f2968, %f2768, %f2773, %f2816;
	fma.rn.f32 	%f2969, %f2769, %f2773, %f2817;
	fma.rn.f32 	%f2970, %f2762, %f2774, %f2818;
	fma.rn.f32 	%f2971, %f2763, %f2774, %f2819;
	fma.rn.f32 	%f2972, %f2764, %f2774, %f2820;
	fma.rn.f32 	%f2973, %f2765, %f2774, %f2821;
	fma.rn.f32 	%f2974, %f2766, %f2774, %f2822;
	fma.rn.f32 	%f2975, %f2767, %f2774, %f2823;
	fma.rn.f32 	%f2976, %f2768, %f2774, %f2824;
	fma.rn.f32 	%f2977, %f2769, %f2774, %f2825;
	fma.rn.f32 	%f2978, %f2762, %f2775, %f2826;
	fma.rn.f32 	%f2979, %f2763, %f2775, %f2827;
	fma.rn.f32 	%f2980, %f2764, %f2775, %f2828;
	fma.rn.f32 	%f2981, %f2765, %f2775, %f2829;
	fma.rn.f32 	%f2982, %f2766, %f2775, %f2830;
	fma.rn.f32 	%f2983, %f2767, %f2775, %f2831;
	fma.rn.f32 	%f2984, %f2768, %f2775, %f2832;
	fma.rn.f32 	%f2985, %f2769, %f2775, %f2833;
	fma.rn.f32 	%f2986, %f2762, %f2776, %f2834;
	fma.rn.f32 	%f2987, %f2763, %f2776, %f2835;
	fma.rn.f32 	%f2988, %f2764, %f2776, %f2836;
	fma.rn.f32 	%f2989, %f2765, %f2776, %f2837;
	fma.rn.f32 	%f2990, %f2766, %f2776, %f2838;
	fma.rn.f32 	%f2991, %f2767, %f2776, %f2839;
	fma.rn.f32 	%f2992, %f2768, %f2776, %f2840;
	fma.rn.f32 	%f2993, %f2769, %f2776, %f2841;
	fma.rn.f32 	%f2994, %f2762, %f2777, %f2842;
	fma.rn.f32 	%f2995, %f2763, %f2777, %f2843;
	fma.rn.f32 	%f2996, %f2764, %f2777, %f2844;
	fma.rn.f32 	%f2997, %f2765, %f2777, %f2845;
	fma.rn.f32 	%f2998, %f2766, %f2777, %f2846;
	fma.rn.f32 	%f2999, %f2767, %f2777, %f2847;
	fma.rn.f32 	%f3000, %f2768, %f2777, %f2848;
	fma.rn.f32 	%f3001, %f2769, %f2777, %f2849;
	fma.rn.f32 	%f3002, %f2762, %f2778, %f2850;
	fma.rn.f32 	%f3003, %f2763, %f2778, %f2851;
	fma.rn.f32 	%f3004, %f2764, %f2778, %f2852;
	fma.rn.f32 	%f3005, %f2765, %f2778, %f2853;
	fma.rn.f32 	%f3006, %f2766, %f2778, %f2854;
	fma.rn.f32 	%f3007, %f2767, %f2778, %f2855;
	fma.rn.f32 	%f3008, %f2768, %f2778, %f2856;
	fma.rn.f32 	%f3009, %f2769, %f2778, %f2857;
	fma.rn.f32 	%f3010, %f2762, %f2779, %f2858;
	fma.rn.f32 	%f3011, %f2763, %f2779, %f2859;
	fma.rn.f32 	%f3012, %f2764, %f2779, %f2860;
	fma.rn.f32 	%f3013, %f2765, %f2779, %f2861;
	fma.rn.f32 	%f3014, %f2766, %f2779, %f2862;
	fma.rn.f32 	%f3015, %f2767, %f2779, %f2863;
	fma.rn.f32 	%f3016, %f2768, %f2779, %f2864;
	fma.rn.f32 	%f3017, %f2769, %f2779, %f2865;
	fma.rn.f32 	%f3018, %f2762, %f2780, %f2866;
	fma.rn.f32 	%f3019, %f2763, %f2780, %f2867;
	fma.rn.f32 	%f3020, %f2764, %f2780, %f2868;
	fma.rn.f32 	%f3021, %f2765, %f2780, %f2869;
	fma.rn.f32 	%f3022, %f2766, %f2780, %f2870;
	fma.rn.f32 	%f3023, %f2767, %f2780, %f2871;
	fma.rn.f32 	%f3024, %f2768, %f2780, %f2872;
	fma.rn.f32 	%f3025, %f2769, %f2780, %f2873;
	fma.rn.f32 	%f3026, %f2762, %f2781, %f2874;
	fma.rn.f32 	%f3027, %f2763, %f2781, %f2875;
	fma.rn.f32 	%f3028, %f2764, %f2781, %f2876;
	fma.rn.f32 	%f3029, %f2765, %f2781, %f2877;
	fma.rn.f32 	%f3030, %f2766, %f2781, %f2878;
	fma.rn.f32 	%f3031, %f2767, %f2781, %f2879;
	fma.rn.f32 	%f3032, %f2768, %f2781, %f2880;
	fma.rn.f32 	%f3033, %f2769, %f2781, %f2881;
	fma.rn.f32 	%f3034, %f2762, %f2782, %f2882;
	fma.rn.f32 	%f3035, %f2763, %f2782, %f2883;
	fma.rn.f32 	%f3036, %f2764, %f2782, %f2884;
	fma.rn.f32 	%f3037, %f2765, %f2782, %f2885;
	fma.rn.f32 	%f3038, %f2766, %f2782, %f2886;
	fma.rn.f32 	%f3039, %f2767, %f2782, %f2887;
	fma.rn.f32 	%f3040, %f2768, %f2782, %f2888;
	fma.rn.f32 	%f3041, %f2769, %f2782, %f2889;
	fma.rn.f32 	%f3042, %f2762, %f2783, %f2890;
	fma.rn.f32 	%f3043, %f2763, %f2783, %f2891;
	fma.rn.f32 	%f3044, %f2764, %f2783, %f2892;
	fma.rn.f32 	%f3045, %f2765, %f2783, %f2893;
	fma.rn.f32 	%f3046, %f2766, %f2783, %f2894;
	fma.rn.f32 	%f3047, %f2767, %f2783, %f2895;
	fma.rn.f32 	%f3048, %f2768, %f2783, %f2896;
	fma.rn.f32 	%f3049, %f2769, %f2783, %f2897;
	fma.rn.f32 	%f3050, %f2762, %f2784, %f2898;
	fma.rn.f32 	%f3051, %f2763, %f2784, %f2899;
	fma.rn.f32 	%f3052, %f2764, %f2784, %f2900;
	fma.rn.f32 	%f3053, %f2765, %f2784, %f2901;
	fma.rn.f32 	%f3054, %f2766, %f2784, %f2902;
	fma.rn.f32 	%f3055, %f2767, %f2784, %f2903;
	fma.rn.f32 	%f3056, %f2768, %f2784, %f2904;
	fma.rn.f32 	%f3057, %f2769, %f2784, %f2905;
	fma.rn.f32 	%f3058, %f2762, %f2785, %f2906;
	fma.rn.f32 	%f3059, %f2763, %f2785, %f2907;
	fma.rn.f32 	%f3060, %f2764, %f2785, %f2908;
	fma.rn.f32 	%f3061, %f2765, %f2785, %f2909;
	fma.rn.f32 	%f3062, %f2766, %f2785, %f2910;
	fma.rn.f32 	%f3063, %f2767, %f2785, %f2911;
	fma.rn.f32 	%f3064, %f2768, %f2785, %f2912;
	fma.rn.f32 	%f3065, %f2769, %f2785, %f2913;
	ld.shared.v4.f32 	{%f3066, %f3067, %f3068, %f3069}, [%r180+23680];
	ld.shared.v4.f32 	{%f3070, %f3071, %f3072, %f3073}, [%r180+23696];
	ld.shared.v4.f32 	{%f3074, %f3075, %f3076, %f3077}, [%r183+6400];
	ld.shared.v4.f32 	{%f3078, %f3079, %f3080, %f3081}, [%r183+6416];
	ld.shared.v4.f32 	{%f3082, %f3083, %f3084, %f3085}, [%r183+6432];
	ld.shared.v4.f32 	{%f3086, %f3087, %f3088, %f3089}, [%r183+6448];
	fma.rn.f32 	%f3090, %f2914, %f2922, %f2938;
	fma.rn.f32 	%f3091, %f2915, %f2922, %f2939;
	fma.rn.f32 	%f3092, %f2916, %f2922, %f2940;
	fma.rn.f32 	%f3093, %f2917, %f2922, %f2941;
	fma.rn.f32 	%f3094, %f2918, %f2922, %f2942;
	fma.rn.f32 	%f3095, %f2919, %f2922, %f2943;
	fma.rn.f32 	%f3096, %f2920, %f2922, %f2944;
	fma.rn.f32 	%f3097, %f2921, %f2922, %f2945;
	fma.rn.f32 	%f3098, %f2914, %f2923, %f2946;
	fma.rn.f32 	%f3099, %f2915, %f2923, %f2947;
	fma.rn.f32 	%f3100, %f2916, %f2923, %f2948;
	fma.rn.f32 	%f3101, %f2917, %f2923, %f2949;
	fma.rn.f32 	%f3102, %f2918, %f2923, %f2950;
	fma.rn.f32 	%f3103, %f2919, %f2923, %f2951;
	fma.rn.f32 	%f3104, %f2920, %f2923, %f2952;
	fma.rn.f32 	%f3105, %f2921, %f2923, %f2953;
	fma.rn.f32 	%f3106, %f2914, %f2924, %f2954;
	fma.rn.f32 	%f3107, %f2915, %f2924, %f2955;
	fma.rn.f32 	%f3108, %f2916, %f2924, %f2956;
	fma.rn.f32 	%f3109, %f2917, %f2924, %f2957;
	fma.rn.f32 	%f3110, %f2918, %f2924, %f2958;
	fma.rn.f32 	%f3111, %f2919, %f2924, %f2959;
	fma.rn.f32 	%f3112, %f2920, %f2924, %f2960;
	fma.rn.f32 	%f3113, %f2921, %f2924, %f2961;
	fma.rn.f32 	%f3114, %f2914, %f2925, %f2962;
	fma.rn.f32 	%f3115, %f2915, %f2925, %f2963;
	fma.rn.f32 	%f3116, %f2916, %f2925, %f2964;
	fma.rn.f32 	%f3117, %f2917, %f2925, %f2965;
	fma.rn.f32 	%f3118, %f2918, %f2925, %f2966;
	fma.rn.f32 	%f3119, %f2919, %f2925, %f2967;
	fma.rn.f32 	%f3120, %f2920, %f2925, %f2968;
	fma.rn.f32 	%f3121, %f2921, %f2925, %f2969;
	fma.rn.f32 	%f3122, %f2914, %f2926, %f2970;
	fma.rn.f32 	%f3123, %f2915, %f2926, %f2971;
	fma.rn.f32 	%f3124, %f2916, %f2926, %f2972;
	fma.rn.f32 	%f3125, %f2917, %f2926, %f2973;
	fma.rn.f32 	%f3126, %f2918, %f2926, %f2974;
	fma.rn.f32 	%f3127, %f2919, %f2926, %f2975;
	fma.rn.f32 	%f3128, %f2920, %f2926, %f2976;
	fma.rn.f32 	%f3129, %f2921, %f2926, %f2977;
	fma.rn.f32 	%f3130, %f2914, %f2927, %f2978;
	fma.rn.f32 	%f3131, %f2915, %f2927, %f2979;
	fma.rn.f32 	%f3132, %f2916, %f2927, %f2980;
	fma.rn.f32 	%f3133, %f2917, %f2927, %f2981;
	fma.rn.f32 	%f3134, %f2918, %f2927, %f2982;
	fma.rn.f32 	%f3135, %f2919, %f2927, %f2983;
	fma.rn.f32 	%f3136, %f2920, %f2927, %f2984;
	fma.rn.f32 	%f3137, %f2921, %f2927, %f2985;
	fma.rn.f32 	%f3138, %f2914, %f2928, %f2986;
	fma.rn.f32 	%f3139, %f2915, %f2928, %f2987;
	fma.rn.f32 	%f3140, %f2916, %f2928, %f2988;
	fma.rn.f32 	%f3141, %f2917, %f2928, %f2989;
	fma.rn.f32 	%f3142, %f2918, %f2928, %f2990;
	fma.rn.f32 	%f3143, %f2919, %f2928, %f2991;
	fma.rn.f32 	%f3144, %f2920, %f2928, %f2992;
	fma.rn.f32 	%f3145, %f2921, %f2928, %f2993;
	fma.rn.f32 	%f3146, %f2914, %f2929, %f2994;
	fma.rn.f32 	%f3147, %f2915, %f2929, %f2995;
	fma.rn.f32 	%f3148, %f2916, %f2929, %f2996;
	fma.rn.f32 	%f3149, %f2917, %f2929, %f2997;
	fma.rn.f32 	%f3150, %f2918, %f2929, %f2998;
	fma.rn.f32 	%f3151, %f2919, %f2929, %f2999;
	fma.rn.f32 	%f3152, %f2920, %f2929, %f3000;
	fma.rn.f32 	%f3153, %f2921, %f2929, %f3001;
	fma.rn.f32 	%f3154, %f2914, %f2930, %f3002;
	fma.rn.f32 	%f3155, %f2915, %f2930, %f3003;
	fma.rn.f32 	%f3156, %f2916, %f2930, %f3004;
	fma.rn.f32 	%f3157, %f2917, %f2930, %f3005;
	fma.rn.f32 	%f3158, %f2918, %f2930, %f3006;
	fma.rn.f32 	%f3159, %f2919, %f2930, %f3007;
	fma.rn.f32 	%f3160, %f2920, %f2930, %f3008;
	fma.rn.f32 	%f3161, %f2921, %f2930, %f3009;
	fma.rn.f32 	%f3162, %f2914, %f2931, %f3010;
	fma.rn.f32 	%f3163, %f2915, %f2931, %f3011;
	fma.rn.f32 	%f3164, %f2916, %f2931, %f3012;
	fma.rn.f32 	%f3165, %f2917, %f2931, %f3013;
	fma.rn.f32 	%f3166, %f2918, %f2931, %f3014;
	fma.rn.f32 	%f3167, %f2919, %f2931, %f3015;
	fma.rn.f32 	%f3168, %f2920, %f2931, %f3016;
	fma.rn.f32 	%f3169, %f2921, %f2931, %f3017;
	fma.rn.f32 	%f3170, %f2914, %f2932, %f3018;
	fma.rn.f32 	%f3171, %f2915, %f2932, %f3019;
	fma.rn.f32 	%f3172, %f2916, %f2932, %f3020;
	fma.rn.f32 	%f3173, %f2917, %f2932, %f3021;
	fma.rn.f32 	%f3174, %f2918, %f2932, %f3022;
	fma.rn.f32 	%f3175, %f2919, %f2932, %f3023;
	fma.rn.f32 	%f3176, %f2920, %f2932, %f3024;
	fma.rn.f32 	%f3177, %f2921, %f2932, %f3025;
	fma.rn.f32 	%f3178, %f2914, %f2933, %f3026;
	fma.rn.f32 	%f3179, %f2915, %f2933, %f3027;
	fma.rn.f32 	%f3180, %f2916, %f2933, %f3028;
	fma.rn.f32 	%f3181, %f2917, %f2933, %f3029;
	fma.rn.f32 	%f3182, %f2918, %f2933, %f3030;
	fma.rn.f32 	%f3183, %f2919, %f2933, %f3031;
	fma.rn.f32 	%f3184, %f2920, %f2933, %f3032;
	fma.rn.f32 	%f3185, %f2921, %f2933, %f3033;
	fma.rn.f32 	%f3186, %f2914, %f2934, %f3034;
	fma.rn.f32 	%f3187, %f2915, %f2934, %f3035;
	fma.rn.f32 	%f3188, %f2916, %f2934, %f3036;
	fma.rn.f32 	%f3189, %f2917, %f2934, %f3037;
	fma.rn.f32 	%f3190, %f2918, %f2934, %f3038;
	fma.rn.f32 	%f3191, %f2919, %f2934, %f3039;
	fma.rn.f32 	%f3192, %f2920, %f2934, %f3040;
	fma.rn.f32 	%f3193, %f2921, %f2934, %f3041;
	fma.rn.f32 	%f3194, %f2914, %f2935, %f3042;
	fma.rn.f32 	%f3195, %f2915, %f2935, %f3043;
	fma.rn.f32 	%f3196, %f2916, %f2935, %f3044;
	fma.rn.f32 	%f3197, %f2917, %f2935, %f3045;
	fma.rn.f32 	%f3198, %f2918, %f2935, %f3046;
	fma.rn.f32 	%f3199, %f2919, %f2935, %f3047;
	fma.rn.f32 	%f3200, %f2920, %f2935, %f3048;
	fma.rn.f32 	%f3201, %f2921, %f2935, %f3049;
	fma.rn.f32 	%f3202, %f2914, %f2936, %f3050;
	fma.rn.f32 	%f3203, %f2915, %f2936, %f3051;
	fma.rn.f32 	%f3204, %f2916, %f2936, %f3052;
	fma.rn.f32 	%f3205, %f2917, %f2936, %f3053;
	fma.rn.f32 	%f3206, %f2918, %f2936, %f3054;
	fma.rn.f32 	%f3207, %f2919, %f2936, %f3055;
	fma.rn.f32 	%f3208, %f2920, %f2936, %f3056;
	fma.rn.f32 	%f3209, %f2921, %f2936, %f3057;
	fma.rn.f32 	%f3210, %f2914, %f2937, %f3058;
	fma.rn.f32 	%f3211, %f2915, %f2937, %f3059;
	fma.rn.f32 	%f3212, %f2916, %f2937, %f3060;
	fma.rn.f32 	%f3213, %f2917, %f2937, %f3061;
	fma.rn.f32 	%f3214, %f2918, %f2937, %f3062;
	fma.rn.f32 	%f3215, %f2919, %f2937, %f3063;
	fma.rn.f32 	%f3216, %f2920, %f2937, %f3064;
	fma.rn.f32 	%f3217, %f2921, %f2937, %f3065;
	ld.shared.v4.f32 	{%f3218, %f3219, %f3220, %f3221}, [%r180+24480];
	ld.shared.v4.f32 	{%f3222, %f3223, %f3224, %f3225}, [%r180+24496];
	ld.shared.v4.f32 	{%f3226, %f3227, %f3228, %f3229}, [%r183+6720];
	ld.shared.v4.f32 	{%f3230, %f3231, %f3232, %f3233}, [%r183+6736];
	ld.shared.v4.f32 	{%f3234, %f3235, %f3236, %f3237}, [%r183+6752];
	ld.shared.v4.f32 	{%f3238, %f3239, %f3240, %f3241}, [%r183+6768];
	fma.rn.f32 	%f3242, %f3066, %f3074, %f3090;
	fma.rn.f32 	%f3243, %f3067, %f3074, %f3091;
	fma.rn.f32 	%f3244, %f3068, %f3074, %f3092;
	fma.rn.f32 	%f3245, %f3069, %f3074, %f3093;
	fma.rn.f32 	%f3246, %f3070, %f3074, %f3094;
	fma.rn.f32 	%f3247, %f3071, %f3074, %f3095;
	fma.rn.f32 	%f3248, %f3072, %f3074, %f3096;
	fma.rn.f32 	%f3249, %f3073, %f3074, %f3097;
	fma.rn.f32 	%f3250, %f3066, %f3075, %f3098;
	fma.rn.f32 	%f3251, %f3067, %f3075, %f3099;
	fma.rn.f32 	%f3252, %f3068, %f3075, %f3100;
	fma.rn.f32 	%f3253, %f3069, %f3075, %f3101;
	fma.rn.f32 	%f3254, %f3070, %f3075, %f3102;
	fma.rn.f32 	%f3255, %f3071, %f3075, %f3103;
	fma.rn.f32 	%f3256, %f3072, %f3075, %f3104;
	fma.rn.f32 	%f3257, %f3073, %f3075, %f3105;
	fma.rn.f32 	%f3258, %f3066, %f3076, %f3106;
	fma.rn.f32 	%f3259, %f3067, %f3076, %f3107;
	fma.rn.f32 	%f3260, %f3068, %f3076, %f3108;
	fma.rn.f32 	%f3261, %f3069, %f3076, %f3109;
	fma.rn.f32 	%f3262, %f3070, %f3076, %f3110;
	fma.rn.f32 	%f3263, %f3071, %f3076, %f3111;
	fma.rn.f32 	%f3264, %f3072, %f3076, %f3112;
	fma.rn.f32 	%f3265, %f3073, %f3076, %f3113;
	fma.rn.f32 	%f3266, %f3066, %f3077, %f3114;
	fma.rn.f32 	%f3267, %f3067, %f3077, %f3115;
	fma.rn.f32 	%f3268, %f3068, %f3077, %f3116;
	fma.rn.f32 	%f3269, %f3069, %f3077, %f3117;
	fma.rn.f32 	%f3270, %f3070, %f3077, %f3118;
	fma.rn.f32 	%f3271, %f3071, %f3077, %f3119;
	fma.rn.f32 	%f3272, %f3072, %f3077, %f3120;
	fma.rn.f32 	%f3273, %f3073, %f3077, %f3121;
	fma.rn.f32 	%f3274, %f3066, %f3078, %f3122;
	fma.rn.f32 	%f3275, %f3067, %f3078, %f3123;
	fma.rn.f32 	%f3276, %f3068, %f3078, %f3124;
	fma.rn.f32 	%f3277, %f3069, %f3078, %f3125;
	fma.rn.f32 	%f3278, %f3070, %f3078, %f3126;
	fma.rn.f32 	%f3279, %f3071, %f3078, %f3127;
	fma.rn.f32 	%f3280, %f3072, %f3078, %f3128;
	fma.rn.f32 	%f3281, %f3073, %f3078, %f3129;
	fma.rn.f32 	%f3282, %f3066, %f3079, %f3130;
	fma.rn.f32 	%f3283, %f3067, %f3079, %f3131;
	fma.rn.f32 	%f3284, %f3068, %f3079, %f3132;
	fma.rn.f32 	%f3285, %f3069, %f3079, %f3133;
	fma.rn.f32 	%f3286, %f3070, %f3079, %f3134;
	fma.rn.f32 	%f3287, %f3071, %f3079, %f3135;
	fma.rn.f32 	%f3288, %f3072, %f3079, %f3136;
	fma.rn.f32 	%f3289, %f3073, %f3079, %f3137;
	fma.rn.f32 	%f3290, %f3066, %f3080, %f3138;
	fma.rn.f32 	%f3291, %f3067, %f3080, %f3139;
	fma.rn.f32 	%f3292, %f3068, %f3080, %f3140;
	fma.rn.f32 	%f3293, %f3069, %f3080, %f3141;
	fma.rn.f32 	%f3294, %f3070, %f3080, %f3142;
	fma.rn.f32 	%f3295, %f3071, %f3080, %f3143;
	fma.rn.f32 	%f3296, %f3072, %f3080, %f3144;
	fma.rn.f32 	%f3297, %f3073, %f3080, %f3145;
	fma.rn.f32 	%f3298, %f3066, %f3081, %f3146;
	fma.rn.f32 	%f3299, %f3067, %f3081, %f3147;
	fma.rn.f32 	%f3300, %f3068, %f3081, %f3148;
	fma.rn.f32 	%f3301, %f3069, %f3081, %f3149;
	fma.rn.f32 	%f3302, %f3070, %f3081, %f3150;
	fma.rn.f32 	%f3303, %f3071, %f3081, %f3151;
	fma.rn.f32 	%f3304, %f3072, %f3081, %f3152;
	fma.rn.f32 	%f3305, %f3073, %f3081, %f3153;
	fma.rn.f32 	%f3306, %f3066, %f3082, %f3154;
	fma.rn.f32 	%f3307, %f3067, %f3082, %f3155;
	fma.rn.f32 	%f3308, %f3068, %f3082, %f3156;
	fma.rn.f32 	%f3309, %f3069, %f3082, %f3157;
	fma.rn.f32 	%f3310, %f3070, %f3082, %f3158;
	fma.rn.f32 	%f3311, %f3071, %f3082, %f3159;
	fma.rn.f32 	%f3312, %f3072, %f3082, %f3160;
	fma.rn.f32 	%f3313, %f3073, %f3082, %f3161;
	fma.rn.f32 	%f3314, %f3066, %f3083, %f3162;
	fma.rn.f32 	%f3315, %f3067, %f3083, %f3163;
	fma.rn.f32 	%f3316, %f3068, %f3083, %f3164;
	fma.rn.f32 	%f3317, %f3069, %f3083, %f3165;
	fma.rn.f32 	%f3318, %f3070, %f3083, %f3166;
	fma.rn.f32 	%f3319, %f3071, %f3083, %f3167;
	fma.rn.f32 	%f3320, %f3072, %f3083, %f3168;
	fma.rn.f32 	%f3321, %f3073, %f3083, %f3169;
	fma.rn.f32 	%f3322, %f3066, %f3084, %f3170;
	fma.rn.f32 	%f3323, %f3067, %f3084, %f3171;
	fma.rn.f32 	%f3324, %f3068, %f3084, %f3172;
	fma.rn.f32 	%f3325, %f3069, %f3084, %f3173;
	fma.rn.f32 	%f3326, %f3070, %f3084, %f3174;
	fma.rn.f32 	%f3327, %f3071, %f3084, %f3175;
	fma.rn.f32 	%f3328, %f3072, %f3084, %f3176;
	fma.rn.f32 	%f3329, %f3073, %f3084, %f3177;
	fma.rn.f32 	%f3330, %f3066, %f3085, %f3178;
	fma.rn.f32 	%f3331, %f3067, %f3085, %f3179;
	fma.rn.f32 	%f3332, %f3068, %f3085, %f3180;
	fma.rn.f32 	%f3333, %f3069, %f3085, %f3181;
	fma.rn.f32 	%f3334, %f3070, %f3085, %f3182;
	fma.rn.f32 	%f3335, %f3071, %f3085, %f3183;
	fma.rn.f32 	%f3336, %f3072, %f3085, %f3184;
	fma.rn.f32 	%f3337, %f3073, %f3085, %f3185;
	fma.rn.f32 	%f3338, %f3066, %f3086, %f3186;
	fma.rn.f32 	%f3339, %f3067, %f3086, %f3187;
	fma.rn.f32 	%f3340, %f3068, %f3086, %f3188;
	fma.rn.f32 	%f3341, %f3069, %f3086, %f3189;
	fma.rn.f32 	%f3342, %f3070, %f3086, %f3190;
	fma.rn.f32 	%f3343, %f3071, %f3086, %f3191;
	fma.rn.f32 	%f3344, %f3072, %f3086, %f3192;
	fma.rn.f32 	%f3345, %f3073, %f3086, %f3193;
	fma.rn.f32 	%f3346, %f3066, %f3087, %f3194;
	fma.rn.f32 	%f3347, %f3067, %f3087, %f3195;
	fma.rn.f32 	%f3348, %f3068, %f3087, %f3196;
	fma.rn.f32 	%f3349, %f3069, %f3087, %f3197;
	fma.rn.f32 	%f3350, %f3070, %f3087, %f3198;
	fma.rn.f32 	%f3351, %f3071, %f3087, %f3199;
	fma.rn.f32 	%f3352, %f3072, %f3087, %f3200;
	fma.rn.f32 	%f3353, %f3073, %f3087, %f3201;
	fma.rn.f32 	%f3354, %f3066, %f3088, %f3202;
	fma.rn.f32 	%f3355, %f3067, %f3088, %f3203;
	fma.rn.f32 	%f3356, %f3068, %f3088, %f3204;
	fma.rn.f32 	%f3357, %f3069, %f3088, %f3205;
	fma.rn.f32 	%f3358, %f3070, %f3088, %f3206;
	fma.rn.f32 	%f3359, %f3071, %f3088, %f3207;
	fma.rn.f32 	%f3360, %f3072, %f3088, %f3208;
	fma.rn.f32 	%f3361, %f3073, %f3088, %f3209;
	fma.rn.f32 	%f3362, %f3066, %f3089, %f3210;
	fma.rn.f32 	%f3363, %f3067, %f3089, %f3211;
	fma.rn.f32 	%f3364, %f3068, %f3089, %f3212;
	fma.rn.f32 	%f3365, %f3069, %f3089, %f3213;
	fma.rn.f32 	%f3366, %f3070, %f3089, %f3214;
	fma.rn.f32 	%f3367, %f3071, %f3089, %f3215;
	fma.rn.f32 	%f3368, %f3072, %f3089, %f3216;
	fma.rn.f32 	%f3369, %f3073, %f3089, %f3217;
	ld.shared.v4.f32 	{%f3370, %f3371, %f3372, %f3373}, [%r180+25280];
	ld.shared.v4.f32 	{%f3374, %f3375, %f3376, %f3377}, [%r180+25296];
	ld.shared.v4.f32 	{%f3378, %f3379, %f3380, %f3381}, [%r183+7040];
	ld.shared.v4.f32 	{%f3382, %f3383, %f3384, %f3385}, [%r183+7056];
	ld.shared.v4.f32 	{%f3386, %f3387, %f3388, %f3389}, [%r183+7072];
	ld.shared.v4.f32 	{%f3390, %f3391, %f3392, %f3393}, [%r183+7088];
	fma.rn.f32 	%f3394, %f3218, %f3226, %f3242;
	fma.rn.f32 	%f3395, %f3219, %f3226, %f3243;
	fma.rn.f32 	%f3396, %f3220, %f3226, %f3244;
	fma.rn.f32 	%f3397, %f3221, %f3226, %f3245;
	fma.rn.f32 	%f3398, %f3222, %f3226, %f3246;
	fma.rn.f32 	%f3399, %f3223, %f3226, %f3247;
	fma.rn.f32 	%f3400, %f3224, %f3226, %f3248;
	fma.rn.f32 	%f3401, %f3225, %f3226, %f3249;
	fma.rn.f32 	%f3402, %f3218, %f3227, %f3250;
	fma.rn.f32 	%f3403, %f3219, %f3227, %f3251;
	fma.rn.f32 	%f3404, %f3220, %f3227, %f3252;
	fma.rn.f32 	%f3405, %f3221, %f3227, %f3253;
	fma.rn.f32 	%f3406, %f3222, %f3227, %f3254;
	fma.rn.f32 	%f3407, %f3223, %f3227, %f3255;
	fma.rn.f32 	%f3408, %f3224, %f3227, %f3256;
	fma.rn.f32 	%f3409, %f3225, %f3227, %f3257;
	fma.rn.f32 	%f3410, %f3218, %f3228, %f3258;
	fma.rn.f32 	%f3411, %f3219, %f3228, %f3259;
	fma.rn.f32 	%f3412, %f3220, %f3228, %f3260;
	fma.rn.f32 	%f3413, %f3221, %f3228, %f3261;
	fma.rn.f32 	%f3414, %f3222, %f3228, %f3262;
	fma.rn.f32 	%f3415, %f3223, %f3228, %f3263;
	fma.rn.f32 	%f3416, %f3224, %f3228, %f3264;
	fma.rn.f32 	%f3417, %f3225, %f3228, %f3265;
	fma.rn.f32 	%f3418, %f3218, %f3229, %f3266;
	fma.rn.f32 	%f3419, %f3219, %f3229, %f3267;
	fma.rn.f32 	%f3420, %f3220, %f3229, %f3268;
	fma.rn.f32 	%f3421, %f3221, %f3229, %f3269;
	fma.rn.f32 	%f3422, %f3222, %f3229, %f3270;
	fma.rn.f32 	%f3423, %f3223, %f3229, %f3271;
	fma.rn.f32 	%f3424, %f3224, %f3229, %f3272;
	fma.rn.f32 	%f3425, %f3225, %f3229, %f3273;
	fma.rn.f32 	%f3426, %f3218, %f3230, %f3274;
	fma.rn.f32 	%f3427, %f3219, %f3230, %f3275;
	fma.rn.f32 	%f3428, %f3220, %f3230, %f3276;
	fma.rn.f32 	%f3429, %f3221, %f3230, %f3277;
	fma.rn.f32 	%f3430, %f3222, %f3230, %f3278;
	fma.rn.f32 	%f3431, %f3223, %f3230, %f3279;
	fma.rn.f32 	%f3432, %f3224, %f3230, %f3280;
	fma.rn.f32 	%f3433, %f3225, %f3230, %f3281;
	fma.rn.f32 	%f3434, %f3218, %f3231, %f3282;
	fma.rn.f32 	%f3435, %f3219, %f3231, %f3283;
	fma.rn.f32 	%f3436, %f3220, %f3231, %f3284;
	fma.rn.f32 	%f3437, %f3221, %f3231, %f3285;
	fma.rn.f32 	%f3438, %f3222, %f3231, %f3286;
	fma.rn.f32 	%f3439, %f3223, %f3231, %f3287;
	fma.rn.f32 	%f3440, %f3224, %f3231, %f3288;
	fma.rn.f32 	%f3441, %f3225, %f3231, %f3289;
	fma.rn.f32 	%f3442, %f3218, %f3232, %f3290;
	fma.rn.f32 	%f3443, %f3219, %f3232, %f3291;
	fma.rn.f32 	%f3444, %f3220, %f3232, %f3292;
	fma.rn.f32 	%f3445, %f3221, %f3232, %f3293;
	fma.rn.f32 	%f3446, %f3222, %f3232, %f3294;
	fma.rn.f32 	%f3447, %f3223, %f3232, %f3295;
	fma.rn.f32 	%f3448, %f3224, %f3232, %f3296;
	fma.rn.f32 	%f3449, %f3225, %f3232, %f3297;
	fma.rn.f32 	%f3450, %f3218, %f3233, %f3298;
	fma.rn.f32 	%f3451, %f3219, %f3233, %f3299;
	fma.rn.f32 	%f3452, %f3220, %f3233, %f3300;
	fma.rn.f32 	%f3453, %f3221, %f3233, %f3301;
	fma.rn.f32 	%f3454, %f3222, %f3233, %f3302;
	fma.rn.f32 	%f3455, %f3223, %f3233, %f3303;
	fma.rn.f32 	%f3456, %f3224, %f3233, %f3304;
	fma.rn.f32 	%f3457, %f3225, %f3233, %f3305;
	fma.rn.f32 	%f3458, %f3218, %f3234, %f3306;
	fma.rn.f32 	%f3459, %f3219, %f3234, %f3307;
	fma.rn.f32 	%f3460, %f3220, %f3234, %f3308;
	fma.rn.f32 	%f3461, %f3221, %f3234, %f3309;
	fma.rn.f32 	%f3462, %f3222, %f3234, %f3310;
	fma.rn.f32 	%f3463, %f3223, %f3234, %f3311;
	fma.rn.f32 	%f3464, %f3224, %f3234, %f3312;
	fma.rn.f32 	%f3465, %f3225, %f3234, %f3313;
	fma.rn.f32 	%f3466, %f3218, %f3235, %f3314;
	fma.rn.f32 	%f3467, %f3219, %f3235, %f3315;
	fma.rn.f32 	%f3468, %f3220, %f3235, %f3316;
	fma.rn.f32 	%f3469, %f3221, %f3235, %f3317;
	fma.rn.f32 	%f3470, %f3222, %f3235, %f3318;
	fma.rn.f32 	%f3471, %f3223, %f3235, %f3319;
	fma.rn.f32 	%f3472, %f3224, %f3235, %f3320;
	fma.rn.f32 	%f3473, %f3225, %f3235, %f3321;
	fma.rn.f32 	%f3474, %f3218, %f3236, %f3322;
	fma.rn.f32 	%f3475, %f3219, %f3236, %f3323;
	fma.rn.f32 	%f3476, %f3220, %f3236, %f3324;
	fma.rn.f32 	%f3477, %f3221, %f3236, %f3325;
	fma.rn.f32 	%f3478, %f3222, %f3236, %f3326;
	fma.rn.f32 	%f3479, %f3223, %f3236, %f3327;
	fma.rn.f32 	%f3480, %f3224, %f3236, %f3328;
	fma.rn.f32 	%f3481, %f3225, %f3236, %f3329;
	fma.rn.f32 	%f3482, %f3218, %f3237, %f3330;
	fma.rn.f32 	%f3483, %f3219, %f3237, %f3331;
	fma.rn.f32 	%f3484, %f3220, %f3237, %f3332;
	fma.rn.f32 	%f3485, %f3221, %f3237, %f3333;
	fma.rn.f32 	%f3486, %f3222, %f3237, %f3334;
	fma.rn.f32 	%f3487, %f3223, %f3237, %f3335;
	fma.rn.f32 	%f3488, %f3224, %f3237, %f3336;
	fma.rn.f32 	%f3489, %f3225, %f3237, %f3337;
	fma.rn.f32 	%f3490, %f3218, %f3238, %f3338;
	fma.rn.f32 	%f3491, %f3219, %f3238, %f3339;
	fma.rn.f32 	%f3492, %f3220, %f3238, %f3340;
	fma.rn.f32 	%f3493, %f3221, %f3238, %f3341;
	fma.rn.f32 	%f3494, %f3222, %f3238, %f3342;
	fma.rn.f32 	%f3495, %f3223, %f3238, %f3343;
	fma.rn.f32 	%f3496, %f3224, %f3238, %f3344;
	fma.rn.f32 	%f3497, %f3225, %f3238, %f3345;
	fma.rn.f32 	%f3498, %f3218, %f3239, %f3346;
	fma.rn.f32 	%f3499, %f3219, %f3239, %f3347;
	fma.rn.f32 	%f3500, %f3220, %f3239, %f3348;
	fma.rn.f32 	%f3501, %f3221, %f3239, %f3349;
	fma.rn.f32 	%f3502, %f3222, %f3239, %f3350;
	fma.rn.f32 	%f3503, %f3223, %f3239, %f3351;
	fma.rn.f32 	%f3504, %f3224, %f3239, %f3352;
	fma.rn.f32 	%f3505, %f3225, %f3239, %f3353;
	fma.rn.f32 	%f3506, %f3218, %f3240, %f3354;
	fma.rn.f32 	%f3507, %f3219, %f3240, %f3355;
	fma.rn.f32 	%f3508, %f3220, %f3240, %f3356;
	fma.rn.f32 	%f3509, %f3221, %f3240, %f3357;
	fma.rn.f32 	%f3510, %f3222, %f3240, %f3358;
	fma.rn.f32 	%f3511, %f3223, %f3240, %f3359;
	fma.rn.f32 	%f3512, %f3224, %f3240, %f3360;
	fma.rn.f32 	%f3513, %f3225, %f3240, %f3361;
	fma.rn.f32 	%f3514, %f3218, %f3241, %f3362;
	fma.rn.f32 	%f3515, %f3219, %f3241, %f3363;
	fma.rn.f32 	%f3516, %f3220, %f3241, %f3364;
	fma.rn.f32 	%f3517, %f3221, %f3241, %f3365;
	fma.rn.f32 	%f3518, %f3222, %f3241, %f3366;
	fma.rn.f32 	%f3519, %f3223, %f3241, %f3367;
	fma.rn.f32 	%f3520, %f3224, %f3241, %f3368;
	fma.rn.f32 	%f3521, %f3225, %f3241, %f3369;
	ld.shared.v4.f32 	{%f3522, %f3523, %f3524, %f3525}, [%r180+26080];
	ld.shared.v4.f32 	{%f3526, %f3527, %f3528, %f3529}, [%r180+26096];
	ld.shared.v4.f32 	{%f3530, %f3531, %f3532, %f3533}, [%r183+7360];
	ld.shared.v4.f32 	{%f3534, %f3535, %f3536, %f3537}, [%r183+7376];
	ld.shared.v4.f32 	{%f3538, %f3539, %f3540, %f3541}, [%r183+7392];
	ld.shared.v4.f32 	{%f3542, %f3543, %f3544, %f3545}, [%r183+7408];
	fma.rn.f32 	%f3546, %f3370, %f3378, %f3394;
	fma.rn.f32 	%f3547, %f3371, %f3378, %f3395;
	fma.rn.f32 	%f3548, %f3372, %f3378, %f3396;
	fma.rn.f32 	%f3549, %f3373, %f3378, %f3397;
	fma.rn.f32 	%f3550, %f3374, %f3378, %f3398;
	fma.rn.f32 	%f3551, %f3375, %f3378, %f3399;
	fma.rn.f32 	%f3552, %f3376, %f3378, %f3400;
	fma.rn.f32 	%f3553, %f3377, %f3378, %f3401;
	fma.rn.f32 	%f3554, %f3370, %f3379, %f3402;
	fma.rn.f32 	%f3555, %f3371, %f3379, %f3403;
	fma.rn.f32 	%f3556, %f3372, %f3379, %f3404;
	fma.rn.f32 	%f3557, %f3373, %f3379, %f3405;
	fma.rn.f32 	%f3558, %f3374, %f3379, %f3406;
	fma.rn.f32 	%f3559, %f3375, %f3379, %f3407;
	fma.rn.f32 	%f3560, %f3376, %f3379, %f3408;
	fma.rn.f32 	%f3561, %f3377, %f3379, %f3409;
	fma.rn.f32 	%f3562, %f3370, %f3380, %f3410;
	fma.rn.f32 	%f3563, %f3371, %f3380, %f3411;
	fma.rn.f32 	%f3564, %f3372, %f3380, %f3412;
	fma.rn.f32 	%f3565, %f3373, %f3380, %f3413;
	fma.rn.f32 	%f3566, %f3374, %f3380, %f3414;
	fma.rn.f32 	%f3567, %f3375, %f3380, %f3415;
	fma.rn.f32 	%f3568, %f3376, %f3380, %f3416;
	fma.rn.f32 	%f3569, %f3377, %f3380, %f3417;
	fma.rn.f32 	%f3570, %f3370, %f3381, %f3418;
	fma.rn.f32 	%f3571, %f3371, %f3381, %f3419;
	fma.rn.f32 	%f3572, %f3372, %f3381, %f3420;
	fma.rn.f32 	%f3573, %f3373, %f3381, %f3421;
	fma.rn.f32 	%f3574, %f3374, %f3381, %f3422;
	fma.rn.f32 	%f3575, %f3375, %f3381, %f3423;
	fma.rn.f32 	%f3576, %f3376, %f3381, %f3424;
	fma.rn.f32 	%f3577, %f3377, %f3381, %f3425;
	fma.rn.f32 	%f3578, %f3370, %f3382, %f3426;
	fma.rn.f32 	%f3579, %f3371, %f3382, %f3427;
	fma.rn.f32 	%f3580, %f3372, %f3382, %f3428;
	fma.rn.f32 	%f3581, %f3373, %f3382, %f3429;
	fma.rn.f32 	%f3582, %f3374, %f3382, %f3430;
	fma.rn.f32 	%f3583, %f3375, %f3382, %f3431;
	fma.rn.f32 	%f3584, %f3376, %f3382, %f3432;
	fma.rn.f32 	%f3585, %f3377, %f3382, %f3433;
	fma.rn.f32 	%f3586, %f3370, %f3383, %f3434;
	fma.rn.f32 	%f3587, %f3371, %f3383, %f3435;
	fma.rn.f32 	%f3588, %f3372, %f3383, %f3436;
	fma.rn.f32 	%f3589, %f3373, %f3383, %f3437;
	fma.rn.f32 	%f3590, %f3374, %f3383, %f3438;
	fma.rn.f32 	%f3591, %f3375, %f3383, %f3439;
	fma.rn.f32 	%f3592, %f3376, %f3383, %f3440;
	fma.rn.f32 	%f3593, %f3377, %f3383, %f3441;
	fma.rn.f32 	%f3594, %f3370, %f3384, %f3442;
	fma.rn.f32 	%f3595, %f3371, %f3384, %f3443;
	fma.rn.f32 	%f3596, %f3372, %f3384, %f3444;
	fma.rn.f32 	%f3597, %f3373, %f3384, %f3445;
	fma.rn.f32 	%f3598, %f3374, %f3384, %f3446;
	fma.rn.f32 	%f3599, %f3375, %f3384, %f3447;
	fma.rn.f32 	%f3600, %f3376, %f3384, %f3448;
	fma.rn.f32 	%f3601, %f3377, %f3384, %f3449;
	fma.rn.f32 	%f3602, %f3370, %f3385, %f3450;
	fma.rn.f32 	%f3603, %f3371, %f3385, %f3451;
	fma.rn.f32 	%f3604, %f3372, %f3385, %f3452;
	fma.rn.f32 	%f3605, %f3373, %f3385, %f3453;
	fma.rn.f32 	%f3606, %f3374, %f3385, %f3454;
	fma.rn.f32 	%f3607, %f3375, %f3385, %f3455;
	fma.rn.f32 	%f3608, %f3376, %f3385, %f3456;
	fma.rn.f32 	%f3609, %f3377, %f3385, %f3457;
	fma.rn.f32 	%f3610, %f3370, %f3386, %f3458;
	fma.rn.f32 	%f3611, %f3371, %f3386, %f3459;
	fma.rn.f32 	%f3612, %f3372, %f3386, %f3460;
	fma.rn.f32 	%f3613, %f3373, %f3386, %f3461;
	fma.rn.f32 	%f3614, %f3374, %f3386, %f3462;
	fma.rn.f32 	%f3615, %f3375, %f3386, %f3463;
	fma.rn.f32 	%f3616, %f3376, %f3386, %f3464;
	fma.rn.f32 	%f3617, %f3377, %f3386, %f3465;
	fma.rn.f32 	%f3618, %f3370, %f3387, %f3466;
	fma.rn.f32 	%f3619, %f3371, %f3387, %f3467;
	fma.rn.f32 	%f3620, %f3372, %f3387, %f3468;
	fma.rn.f32 	%f3621, %f3373, %f3387, %f3469;
	fma.rn.f32 	%f3622, %f3374, %f3387, %f3470;
	fma.rn.f32 	%f3623, %f3375, %f3387, %f3471;
	fma.rn.f32 	%f3624, %f3376, %f3387, %f3472;
	fma.rn.f32 	%f3625, %f3377, %f3387, %f3473;
	fma.rn.f32 	%f3626, %f3370, %f3388, %f3474;
	fma.rn.f32 	%f3627, %f3371, %f3388, %f3475;
	fma.rn.f32 	%f3628, %f3372, %f3388, %f3476;
	fma.rn.f32 	%f3629, %f3373, %f3388, %f3477;
	fma.rn.f32 	%f3630, %f3374, %f3388, %f3478;
	fma.rn.f32 	%f3631, %f3375, %f3388, %f3479;
	fma.rn.f32 	%f3632, %f3376, %f3388, %f3480;
	fma.rn.f32 	%f3633, %f3377, %f3388, %f3481;
	fma.rn.f32 	%f3634, %f3370, %f3389, %f3482;
	fma.rn.f32 	%f3635, %f3371, %f3389, %f3483;
	fma.rn.f32 	%f3636, %f3372, %f3389, %f3484;
	fma.rn.f32 	%f3637, %f3373, %f3389, %f3485;
	fma.rn.f32 	%f3638, %f3374, %f3389, %f3486;
	fma.rn.f32 	%f3639, %f3375, %f3389, %f3487;
	fma.rn.f32 	%f3640, %f3376, %f3389, %f3488;
	fma.rn.f32 	%f3641, %f3377, %f3389, %f3489;
	fma.rn.f32 	%f3642, %f3370, %f3390, %f3490;
	fma.rn.f32 	%f3643, %f3371, %f3390, %f3491;
	fma.rn.f32 	%f3644, %f3372, %f3390, %f3492;
	fma.rn.f32 	%f3645, %f3373, %f3390, %f3493;
	fma.rn.f32 	%f3646, %f3374, %f3390, %f3494;
	fma.rn.f32 	%f3647, %f3375, %f3390, %f3495;
	fma.rn.f32 	%f3648, %f3376, %f3390, %f3496;
	fma.rn.f32 	%f3649, %f3377, %f3390, %f3497;
	fma.rn.f32 	%f3650, %f3370, %f3391, %f3498;
	fma.rn.f32 	%f3651, %f3371, %f3391, %f3499;
	fma.rn.f32 	%f3652, %f3372, %f3391, %f3500;
	fma.rn.f32 	%f3653, %f3373, %f3391, %f3501;
	fma.rn.f32 	%f3654, %f3374, %f3391, %f3502;
	fma.rn.f32 	%f3655, %f3375, %f3391, %f3503;
	fma.rn.f32 	%f3656, %f3376, %f3391, %f3504;
	fma.rn.f32 	%f3657, %f3377, %f3391, %f3505;
	fma.rn.f32 	%f3658, %f3370, %f3392, %f3506;
	fma.rn.f32 	%f3659, %f3371, %f3392, %f3507;
	fma.rn.f32 	%f3660, %f3372, %f3392, %f3508;
	fma.rn.f32 	%f3661, %f3373, %f3392, %f3509;
	fma.rn.f32 	%f3662, %f3374, %f3392, %f3510;
	fma.rn.f32 	%f3663, %f3375, %f3392, %f3511;
	fma.rn.f32 	%f3664, %f3376, %f3392, %f3512;
	fma.rn.f32 	%f3665, %f3377, %f3392, %f3513;
	fma.rn.f32 	%f3666, %f3370, %f3393, %f3514;
	fma.rn.f32 	%f3667, %f3371, %f3393, %f3515;
	fma.rn.f32 	%f3668, %f3372, %f3393, %f3516;
	fma.rn.f32 	%f3669, %f3373, %f3393, %f3517;
	fma.rn.f32 	%f3670, %f3374, %f3393, %f3518;
	fma.rn.f32 	%f3671, %f3375, %f3393, %f3519;
	fma.rn.f32 	%f3672, %f3376, %f3393, %f3520;
	fma.rn.f32 	%f3673, %f3377, %f3393, %f3521;
	fma.rn.f32 	%f3674, %f3522, %f3530, %f3546;
	fma.rn.f32 	%f3675, %f3523, %f3530, %f3547;
	fma.rn.f32 	%f3676, %f3524, %f3530, %f3548;
	fma.rn.f32 	%f3677, %f3525, %f3530, %f3549;
	fma.rn.f32 	%f3678, %f3526, %f3530, %f3550;
	fma.rn.f32 	%f3679, %f3527, %f3530, %f3551;
	fma.rn.f32 	%f3680, %f3528, %f3530, %f3552;
	fma.rn.f32 	%f3681, %f3529, %f3530, %f3553;
	fma.rn.f32 	%f3682, %f3522, %f3531, %f3554;
	fma.rn.f32 	%f3683, %f3523, %f3531, %f3555;
	fma.rn.f32 	%f3684, %f3524, %f3531, %f3556;
	fma.rn.f32 	%f3685, %f3525, %f3531, %f3557;
	fma.rn.f32 	%f3686, %f3526, %f3531, %f3558;
	fma.rn.f32 	%f3687, %f3527, %f3531, %f3559;
	fma.rn.f32 	%f3688, %f3528, %f3531, %f3560;
	fma.rn.f32 	%f3689, %f3529, %f3531, %f3561;
	fma.rn.f32 	%f3690, %f3522, %f3532, %f3562;
	fma.rn.f32 	%f3691, %f3523, %f3532, %f3563;
	fma.rn.f32 	%f3692, %f3524, %f3532, %f3564;
	fma.rn.f32 	%f3693, %f3525, %f3532, %f3565;
	fma.rn.f32 	%f3694, %f3526, %f3532, %f3566;
	fma.rn.f32 	%f3695, %f3527, %f3532, %f3567;
	fma.rn.f32 	%f3696, %f3528, %f3532, %f3568;
	fma.rn.f32 	%f3697, %f3529, %f3532, %f3569;
	fma.rn.f32 	%f3698, %f3522, %f3533, %f3570;
	fma.rn.f32 	%f3699, %f3523, %f3533, %f3571;
	fma.rn.f32 	%f3700, %f3524, %f3533, %f3572;
	fma.rn.f32 	%f3701, %f3525, %f3533, %f3573;
	fma.rn.f32 	%f3702, %f3526, %f3533, %f3574;
	fma.rn.f32 	%f3703, %f3527, %f3533, %f3575;
	fma.rn.f32 	%f3704, %f3528, %f3533, %f3576;
	fma.rn.f32 	%f3705, %f3529, %f3533, %f3577;
	fma.rn.f32 	%f3706, %f3522, %f3534, %f3578;
	fma.rn.f32 	%f3707, %f3523, %f3534, %f3579;
	fma.rn.f32 	%f3708, %f3524, %f3534, %f3580;
	fma.rn.f32 	%f3709, %f3525, %f3534, %f3581;
	fma.rn.f32 	%f3710, %f3526, %f3534, %f3582;
	fma.rn.f32 	%f3711, %f3527, %f3534, %f3583;
	fma.rn.f32 	%f3712, %f3528, %f3534, %f3584;
	fma.rn.f32 	%f3713, %f3529, %f3534, %f3585;
	fma.rn.f32 	%f3714, %f3522, %f3535, %f3586;
	fma.rn.f32 	%f3715, %f3523, %f3535, %f3587;
	fma.rn.f32 	%f3716, %f3524, %f3535, %f3588;
	fma.rn.f32 	%f3717, %f3525, %f3535, %f3589;
	fma.rn.f32 	%f3718, %f3526, %f3535, %f3590;
	fma.rn.f32 	%f3719, %f3527, %f3535, %f3591;
	fma.rn.f32 	%f3720, %f3528, %f3535, %f3592;
	fma.rn.f32 	%f3721, %f3529, %f3535, %f3593;
	fma.rn.f32 	%f3722, %f3522, %f3536, %f3594;
	fma.rn.f32 	%f3723, %f3523, %f3536, %f3595;
	fma.rn.f32 	%f3724, %f3524, %f3536, %f3596;
	fma.rn.f32 	%f3725, %f3525, %f3536, %f3597;
	fma.rn.f32 	%f3726, %f3526, %f3536, %f3598;
	fma.rn.f32 	%f3727, %f3527, %f3536, %f3599;
	fma.rn.f32 	%f3728, %f3528, %f3536, %f3600;
	fma.rn.f32 	%f3729, %f3529, %f3536, %f3601;
	fma.rn.f32 	%f3730, %f3522, %f3537, %f3602;
	fma.rn.f32 	%f3731, %f3523, %f3537, %f3603;
	fma.rn.f32 	%f3732, %f3524, %f3537, %f3604;
	fma.rn.f32 	%f3733, %f3525, %f3537, %f3605;
	fma.rn.f32 	%f3734, %f3526, %f3537, %f3606;
	fma.rn.f32 	%f3735, %f3527, %f3537, %f3607;
	fma.rn.f32 	%f3736, %f3528, %f3537, %f3608;
	fma.rn.f32 	%f3737, %f3529, %f3537, %f3609;
	fma.rn.f32 	%f3738, %f3522, %f3538, %f3610;
	fma.rn.f32 	%f3739, %f3523, %f3538, %f3611;
	fma.rn.f32 	%f3740, %f3524, %f3538, %f3612;
	fma.rn.f32 	%f3741, %f3525, %f3538, %f3613;
	fma.rn.f32 	%f3742, %f3526, %f3538, %f3614;
	fma.rn.f32 	%f3743, %f3527, %f3538, %f3615;
	fma.rn.f32 	%f3744, %f3528, %f3538, %f3616;
	fma.rn.f32 	%f3745, %f3529, %f3538, %f3617;
	fma.rn.f32 	%f3746, %f3522, %f3539, %f3618;
	fma.rn.f32 	%f3747, %f3523, %f3539, %f3619;
	fma.rn.f32 	%f3748, %f3524, %f3539, %f3620;
	fma.rn.f32 	%f3749, %f3525, %f3539, %f3621;
	fma.rn.f32 	%f3750, %f3526, %f3539, %f3622;
	fma.rn.f32 	%f3751, %f3527, %f3539, %f3623;
	fma.rn.f32 	%f3752, %f3528, %f3539, %f3624;
	fma.rn.f32 	%f3753, %f3529, %f3539, %f3625;
	fma.rn.f32 	%f3754, %f3522, %f3540, %f3626;
	fma.rn.f32 	%f3755, %f3523, %f3540, %f3627;
	fma.rn.f32 	%f3756, %f3524, %f3540, %f3628;
	fma.rn.f32 	%f3757, %f3525, %f3540, %f3629;
	fma.rn.f32 	%f3758, %f3526, %f3540, %f3630;
	fma.rn.f32 	%f3759, %f3527, %f3540, %f3631;
	fma.rn.f32 	%f3760, %f3528, %f3540, %f3632;
	fma.rn.f32 	%f3761, %f3529, %f3540, %f3633;
	fma.rn.f32 	%f3762, %f3522, %f3541, %f3634;
	fma.rn.f32 	%f3763, %f3523, %f3541, %f3635;
	fma.rn.f32 	%f3764, %f3524, %f3541, %f3636;
	fma.rn.f32 	%f3765, %f3525, %f3541, %f3637;
	fma.rn.f32 	%f3766, %f3526, %f3541, %f3638;
	fma.rn.f32 	%f3767, %f3527, %f3541, %f3639;
	fma.rn.f32 	%f3768, %f3528, %f3541, %f3640;
	fma.rn.f32 	%f3769, %f3529, %f3541, %f3641;
	fma.rn.f32 	%f3770, %f3522, %f3542, %f3642;
	fma.rn.f32 	%f3771, %f3523, %f3542, %f3643;
	fma.rn.f32 	%f3772, %f3524, %f3542, %f3644;
	fma.rn.f32 	%f3773, %f3525, %f3542, %f3645;
	fma.rn.f32 	%f3774, %f3526, %f3542, %f3646;
	fma.rn.f32 	%f3775, %f3527, %f3542, %f3647;
	fma.rn.f32 	%f3776, %f3528, %f3542, %f3648;
	fma.rn.f32 	%f3777, %f3529, %f3542, %f3649;
	fma.rn.f32 	%f3778, %f3522, %f3543, %f3650;
	fma.rn.f32 	%f3779, %f3523, %f3543, %f3651;
	fma.rn.f32 	%f3780, %f3524, %f3543, %f3652;
	fma.rn.f32 	%f3781, %f3525, %f3543, %f3653;
	fma.rn.f32 	%f3782, %f3526, %f3543, %f3654;
	fma.rn.f32 	%f3783, %f3527, %f3543, %f3655;
	fma.rn.f32 	%f3784, %f3528, %f3543, %f3656;
	fma.rn.f32 	%f3785, %f3529, %f3543, %f3657;
	fma.rn.f32 	%f3786, %f3522, %f3544, %f3658;
	fma.rn.f32 	%f3787, %f3523, %f3544, %f3659;
	fma.rn.f32 	%f3788, %f3524, %f3544, %f3660;
	fma.rn.f32 	%f3789, %f3525, %f3544, %f3661;
	fma.rn.f32 	%f3790, %f3526, %f3544, %f3662;
	fma.rn.f32 	%f3791, %f3527, %f3544, %f3663;
	fma.rn.f32 	%f3792, %f3528, %f3544, %f3664;
	fma.rn.f32 	%f3793, %f3529, %f3544, %f3665;
	fma.rn.f32 	%f3794, %f3522, %f3545, %f3666;
	fma.rn.f32 	%f3795, %f3523, %f3545, %f3667;
	fma.rn.f32 	%f3796, %f3524, %f3545, %f3668;
	fma.rn.f32 	%f3797, %f3525, %f3545, %f3669;
	fma.rn.f32 	%f3798, %f3526, %f3545, %f3670;
	fma.rn.f32 	%f3799, %f3527, %f3545, %f3671;
	fma.rn.f32 	%f3800, %f3528, %f3545, %f3672;
	fma.rn.f32 	%f3801, %f3529, %f3545, %f3673;
	and.b16  	%rs19, %rs4, 255;
	mul.wide.u16 	%r184, %rs19, 16000;
	mov.u32 	%r185, %ctaid.x;
	mul.lo.s32 	%r186, %r185, 80;
	mad.lo.s32 	%r187, %r4, 398000, %r186;
	add.s32 	%r188, %r187, %r184;
	add.s32 	%r189, %r188, %r181;
	mul.wide.u32 	%rd168, %r189, 4;
	add.s64 	%rd169, %rd167, %rd168;
	st.global.v4.f32 	[%rd169], {%f3674, %f3682, %f3690, %f3698};
	st.global.v4.f32 	[%rd169+16], {%f3706, %f3714, %f3722, %f3730};
	st.global.v4.f32 	[%rd169+32], {%f3738, %f3746, %f3754, %f3762};
	st.global.v4.f32 	[%rd169+48], {%f3770, %f3778, %f3786, %f3794};
	cvt.u64.u16 	%rd170, %rs5;
	cvt.u64.u32 	%rd171, %r184;
	mad.lo.s32 	%r190, %r4, 400000, %r7;
	cvt.u64.u32 	%rd172, %r190;
	add.s64 	%rd173, %rd172, %rd171;
	add.s64 	%rd174, %rd173, %rd170;
	shl.b64 	%rd175, %rd174, 2;
	add.s64 	%rd176, %rd167, %rd175;
	st.global.v4.f32 	[%rd176+8000], {%f3675, %f3683, %f3691, %f3699};
	st.global.v4.f32 	[%rd176+8016], {%f3707, %f3715, %f3723, %f3731};
	st.global.v4.f32 	[%rd176+8032], {%f3739, %f3747, %f3755, %f3763};
	st.global.v4.f32 	[%rd176+8048], {%f3771, %f3779, %f3787, %f3795};
	st.global.v4.f32 	[%rd176+16000], {%f3676, %f3684, %f3692, %f3700};
	st.global.v4.f32 	[%rd176+16016], {%f3708, %f3716, %f3724, %f3732};
	st.global.v4.f32 	[%rd176+16032], {%f3740, %f3748, %f3756, %f3764};
	st.global.v4.f32 	[%rd176+16048], {%f3772, %f3780, %f3788, %f3796};
	st.global.v4.f32 	[%rd176+24000], {%f3677, %f3685, %f3693, %f3701};
	st.global.v4.f32 	[%rd176+24016], {%f3709, %f3717, %f3725, %f3733};
	st.global.v4.f32 	[%rd176+24032], {%f3741, %f3749, %f3757, %f3765};
	st.global.v4.f32 	[%rd176+24048], {%f3773, %f3781, %f3789, %f3797};
	st.global.v4.f32 	[%rd176+32000], {%f3678, %f3686, %f3694, %f3702};
	st.global.v4.f32 	[%rd176+32016], {%f3710, %f3718, %f3726, %f3734};
	st.global.v4.f32 	[%rd176+32032], {%f3742, %f3750, %f3758, %f3766};
	st.global.v4.f32 	[%rd176+32048], {%f3774, %f3782, %f3790, %f3798};
	st.global.v4.f32 	[%rd176+40000], {%f3679, %f3687, %f3695, %f3703};
	st.global.v4.f32 	[%rd176+40016], {%f3711, %f3719, %f3727, %f3735};
	st.global.v4.f32 	[%rd176+40032], {%f3743, %f3751, %f3759, %f3767};
	st.global.v4.f32 	[%rd176+40048], {%f3775, %f3783, %f3791, %f3799};
	st.global.v4.f32 	[%rd176+48000], {%f3680, %f3688, %f3696, %f3704};
	st.global.v4.f32 	[%rd176+48016], {%f3712, %f3720, %f3728, %f3736};
	st.global.v4.f32 	[%rd176+48032], {%f3744, %f3752, %f3760, %f3768};
	st.global.v4.f32 	[%rd176+48048], {%f3776, %f3784, %f3792, %f3800};
	st.global.v4.f32 	[%rd176+56000], {%f3681, %f3689, %f3697, %f3705};
	st.global.v4.f32 	[%rd176+56016], {%f3713, %f3721, %f3729, %f3737};
	st.global.v4.f32 	[%rd176+56032], {%f3745, %f3753, %f3761, %f3769};
	st.global.v4.f32 	[%rd176+56048], {%f3777, %f3785, %f3793, %f3801};
	ret;

}


// ===== COMPILED SASS (sm_100) =====

	.target	sm_100

	.elftype	@"ET_EXEC"


//--------------------- .note.nv.tkinfo           --------------------------
	.section	.note.nv.tkinfo,"",@"SHT_NOTE"
	.sectionflags	@"SHF_NOTE_NV_TKINFO"
	.tkinfo
        /*0018*/ 	.word	0x00000002
        /*0030*/ 	.string	""
        /*0030*/ 	.string	"ptxas"
        /*0030*/ 	.string	"Cuda compilation tools, release 13.0, V13.0.88"
        /*0030*/ 	.string	"Build cuda_13.0.r13.0/compiler.36424714_0"
        /*0030*/ 	.string	"-arch sm_100 -m 64 "



//--------------------- .note.nv.cuinfo           --------------------------
	.section	.note.nv.cuinfo,"",@"SHT_NOTE"
	.sectionflags	@"SHF_NOTE_NV_CUINFO"
        /*0018*/ 	.short	0x0002
        /*001a*/ 	.short	0x0064
        /*001c*/ 	.short	0x0082
	.zero		2


//--------------------- .nv.info                  --------------------------
	.section	.nv.info,"",@"SHT_CUDA_INFO"
	.align	4


	//----- nvinfo : EIATTR_REGCOUNT
	.align		4
        /*0000*/ 	.byte	0x04, 0x2f
        /*0002*/ 	.short	(.L_1 - .L_0)
	.align		4
.L_0:
        /*0004*/ 	.word	index@(main_kernel0)
        /*0008*/ 	.word	0x000000be


	//----- nvinfo : EIATTR_FRAME_SIZE
	.align		4
.L_1:
        /*000c*/ 	.byte	0x04, 0x11
        /*000e*/ 	.short	(.L_3 - .L_2)
	.align		4
.L_2:
        /*0010*/ 	.word	index@(main_kernel0)
        /*0014*/ 	.word	0x00000000


	//----- nvinfo : EIATTR_MIN_STACK_SIZE
	.align		4
.L_3:
        /*0018*/ 	.byte	0x04, 0x12
        /*001a*/ 	.short	(.L_5 - .L_4)
	.align		4
.L_4:
        /*001c*/ 	.word	index@(main_kernel0)
        /*0020*/ 	.word	0x00000000
.L_5:


//--------------------- .nv.compat                --------------------------
	.section	.nv.compat,"",@"SHT_CUDA_COMPAT_INFO"
	.align	4
        /*0000*/ 	.byte	0x02, 0x09, 0x00, 0x00, 0x02, 0x02, 0x01, 0x00, 0x02, 0x05, 0x05, 0x00, 0x03, 0x07, 0x01, 0x01
        /*0010*/ 	.byte	0x02, 0x03, 0x00, 0x00, 0x02, 0x06, 0x01, 0x00, 0x04, 0x0b, 0x08, 0x00, 0x09, 0x00, 0x00, 0x00
        /*0020*/ 	.byte	0x00, 0x00, 0x00, 0x00


//--------------------- .nv.info.main_kernel0     --------------------------
	.section	.nv.info.main_kernel0,"",@"SHT_CUDA_INFO"
	.sectionflags	@""
	.align	4


	//----- nvinfo : EIATTR_CUDA_API_VERSION
	.align		4
        /*0000*/ 	.byte	0x04, 0x37
        /*0002*/ 	.short	(.L_7 - .L_6)
.L_6:
        /*0004*/ 	.word	0x00000082


	//----- nvinfo : EIATTR_KPARAM_INFO
	.align		4
.L_7:
        /*0008*/ 	.byte	0x04, 0x17
        /*000a*/ 	.short	(.L_9 - .L_8)
.L_8:
        /*000c*/ 	.word	0x00000000
        /*0010*/ 	.short	0x0002
        /*0012*/ 	.short	0x0010
        /*0014*/ 	.byte	0x00, 0xf5, 0x21, 0x00


	//----- nvinfo : EIATTR_KPARAM_INFO
	.align		4
.L_9:
        /*0018*/ 	.byte	0x04, 0x17
        /*001a*/ 	.short	(.L_11 - .L_10)
.L_10:
        /*001c*/ 	.word	0x00000000
        /*0020*/ 	.short	0x0001
        /*0022*/ 	.short	0x0008
        /*0024*/ 	.byte	0x00, 0xf5, 0x21, 0x00


	//----- nvinfo : EIATTR_KPARAM_INFO
	.align		4
.L_11:
        /*0028*/ 	.byte	0x04, 0x17
        /*002a*/ 	.short	(.L_13 - .L_12)
.L_12:
        /*002c*/ 	.word	0x00000000
        /*0030*/ 	.short	0x0000
        /*0032*/ 	.short	0x0000
        /*0034*/ 	.byte	0x00, 0xf5, 0x21, 0x00


	//----- nvinfo : EIATTR_SPARSE_MMA_MASK
	.align		4
.L_13:
        /*0038*/ 	.byte	0x03, 0x50
        /*003a*/ 	.short	0x0000


	//----- nvinfo : EIATTR_MAXREG_COUNT
	.align		4
        /*003c*/ 	.byte	0x03, 0x1b
        /*003e*/ 	.short	0x00ff


	//----- nvinfo : EIATTR_NUM_BARRIERS
	.align		4
        /*0040*/ 	.byte	0x02, 0x4c
        /*0042*/ 	.byte	0x01
	.zero		1


	//----- nvinfo : EIATTR_MERCURY_ISA_VERSION
	.align		4
        /*0044*/ 	.byte	0x03, 0x5f
        /*0046*/ 	.short	0x0101


	//----- nvinfo : EIATTR_VRC_CTA_INIT_COUNT
	.align		4
        /*0048*/ 	.byte	0x02, 0x4a
	.zero		1
	.zero		1


	//----- nvinfo : EIATTR_EXIT_INSTR_OFFSETS
	.align		4
        /*004c*/ 	.byte	0x04, 0x1c
        /*004e*/ 	.short	(.L_15 - .L_14)


	//   ....[0]....
.L_14:
        /*0050*/ 	.word	0x0000ebc0


	//----- nvinfo : EIATTR_MAX_THREADS
	.align		4
.L_15:
        /*0054*/ 	.byte	0x04, 0x05
        /*0056*/ 	.short	(.L_17 - .L_16)
.L_16:
        /*0058*/ 	.word	0x0000007d
        /*005c*/ 	.word	0x00000001
        /*0060*/ 	.word	0x00000001


	//----- nvinfo : EIATTR_CRS_STACK_SIZE
	.align		4
.L_17:
        /*0064*/ 	.byte	0x04, 0x1e
        /*0066*/ 	.short	(.L_19 - .L_18)
.L_18:
        /*0068*/ 	.word	0x00000000


	//----- nvinfo : EIATTR_CBANK_PARAM_SIZE
	.align		4
.L_19:
        /*006c*/ 	.byte	0x03, 0x19
        /*006e*/ 	.short	0x0018


	//----- nvinfo : EIATTR_PARAM_CBANK
	.align		4
        /*0070*/ 	.byte	0x04, 0x0a
        /*0072*/ 	.short	(.L_21 - .L_20)
	.align		4
.L_20:
        /*0074*/ 	.word	index@(.nv.constant0.main_kernel0)
        /*0078*/ 	.short	0x0380
        /*007a*/ 	.short	0x0018


	//----- nvinfo : EIATTR_SW_WAR
	.align		4
.L_21:
        /*007c*/ 	.byte	0x04, 0x36
        /*007e*/ 	.short	(.L_23 - .L_22)
.L_22:
        /*0080*/ 	.word	0x00000008
.L_23:


//--------------------- .nv.callgraph             --------------------------
	.section	.nv.callgraph,"",@"SHT_CUDA_CALLGRAPH"
	.align	4
	.sectionentsize	8
	.align		4
        /*0000*/ 	.word	0x00000000
	.align		4
        /*0004*/ 	.word	0xffffffff
	.align		4
        /*0008*/ 	.word	0x00000000
	.align		4
        /*000c*/ 	.word	0xfffffffe
	.align		4
        /*0010*/ 	.word	0x00000000
	.align		4
        /*0014*/ 	.word	0xfffffffd
	.align		4
        /*0018*/ 	.word	0x00000000
	.align		4
        /*001c*/ 	.word	0xfffffffc


//--------------------- .text.main_kernel0        --------------------------
	.section	.text.main_kernel0,"ax",@progbits
	.align	128
        .global         main_kernel0
        .type           main_kernel0,@function
        .size           main_kernel0,(.L_x_14 - main_kernel0)
        .other          main_kernel0,@"STO_CUDA_ENTRY STV_DEFAULT"
main_kernel0:
.text.main_kernel0:
[----:B------:R-:W-:Y:S01]  /*0000*/  LDC R1, c[0x0][0x37c] ;  /* 0x0000df00ff017b82 */ /* 0x000fe20000000800 */
[----:B------:R-:W1:Y:S01]  /*0010*/  S2R R0, SR_TID.X ;  /* 0x0000000000007919 */ /* 0x000e620000002100 */
[----:B------:R-:W2:Y:S01]  /*0020*/  LDCU.64 UR8, c[0x0][0x358] ;  /* 0x00006b00ff0877ac */ /* 0x000ea20008000a00 */
[----:B------:R-:W-:Y:S01]  /*0030*/  BSSY.RECONVERGENT B0, `(.L_x_0) ;  /* 0x000004f000007945 */ /* 0x000fe20003800200 */
[----:B------:R-:W3:Y:S01]  /*0040*/  S2R R7, SR_CTAID.X ;  /* 0x0000000000077919 */ /* 0x000ee20000002500 */
[C---:B-1----:R-:W-:Y:S02]  /*0050*/  PRMT R8, R0.reuse, 0x9910, RZ ;  /* 0x0000991000087816 */ /* 0x042fe400000000ff */
[----:B------:R-:W-:-:S03]  /*0060*/  ISETP.GT.U32.AND P0, PT, R0, 0x77, PT ;  /* 0x000000770000780c */ /* 0x000fc60003f04070 */
[----:B------:R-:W-:-:S05]  /*0070*/  IMAD R2, R8, 0x67, RZ ;  /* 0x0000006708027824 */ /* 0x000fca00078e02ff */
[----:B------:R-:W-:-:S04]  /*0080*/  LOP3.LUT R2, R2, 0xffff, RZ, 0xc0, !PT ;  /* 0x0000ffff02027812 */ /* 0x000fc800078ec0ff */
[----:B------:R-:W-:Y:S01]  /*0090*/  SHF.R.U32.HI R3, RZ, 0xb, R2 ;  /* 0x0000000bff037819 */ /* 0x000fe20000011602 */
[----:B---3--:R-:W-:-:S03]  /*00a0*/  IMAD.HI.U32 R2, R7, 0x51eb851f, RZ ;  /* 0x51eb851f07027827 */ /* 0x008fc600078e00ff */
[----:B------:R-:W-:Y:S02]  /*00b0*/  PRMT R4, R3, 0x9910, RZ ;  /* 0x0000991003047816 */ /* 0x000fe400000000ff */
[----:B------:R-:W-:-:S03]  /*00c0*/  SHF.R.U32.HI R2, RZ, 0x3, R2 ;  /* 0x00000003ff027819 */ /* 0x000fc60000011602 */
[----:B------:R-:W-:Y:S02]  /*00d0*/  IMAD R4, R4, 0x14, RZ ;  /* 0x0000001404047824 */ /* 0x000fe400078e02ff */
[----:B------:R-:W-:-:S03]  /*00e0*/  IMAD R6, R2, -0x19, R7 ;  /* 0xffffffe702067824 */ /* 0x000fc600078e0207 */
[----:B------:R-:W-:-:S04]  /*00f0*/  IADD3 R4, PT, PT, RZ, -R4, RZ ;  /* 0x80000004ff047210 */ /* 0x000fc80007ffe0ff */
[----:B------:R-:W-:Y:S02]  /*0100*/  PRMT R5, R4, 0x7710, RZ ;  /* 0x0000771004057816 */ /* 0x000fe400000000ff */
[----:B------:R-:W-:Y:S01]  /*0110*/  LOP3.LUT R4, R3, 0xffff, RZ, 0xc0, !PT ;  /* 0x0000ffff03047812 */ /* 0x000fe200078ec0ff */
[----:B------:R-:W-:Y:S01]  /*0120*/  IMAD R3, R6, 0x50, RZ ;  /* 0x0000005006037824 */ /* 0x000fe200078e02ff */
[----:B------:R-:W-:-:S03]  /*0130*/  IADD3 R5, PT, PT, R5, R0, RZ ;  /* 0x0000000005057210 */ /* 0x000fc60007ffe0ff */
[C---:B------:R-:W-:Y:S01]  /*0140*/  IMAD R9, R4.reuse, 0x5, R2 ;  /* 0x0000000504097824 */ /* 0x040fe200078e0202 */
[C---:B------:R-:W-:Y:S01]  /*0150*/  LOP3.LUT R6, R5.reuse, 0xff, RZ, 0xc0, !PT ;  /* 0x000000ff05067812 */ /* 0x040fe200078ec0ff */
[----:B------:R-:W-:Y:S01]  /*0160*/  IMAD R17, R4, 0x7d0, R3 ;  /* 0x000007d004117824 */ /* 0x000fe200078e0203 */
[----:B------:R-:W-:Y:S01]  /*0170*/  SHF.L.U32 R18, R5, 0x2, RZ ;  /* 0x0000000205127819 */ /* 0x000fe200000006ff */
[----:B------:R-:W-:Y:S02]  /*0180*/  IMAD R9, R9, 0xc8, RZ ;  /* 0x000000c809097824 */ /* 0x000fe400078e02ff */
[----:B------:R-:W-:Y:S01]  /*0190*/  IMAD R16, R6, 0xa, RZ ;  /* 0x0000000a06107824 */ /* 0x000fe200078e02ff */
[----:B--2---:R-:W-:Y:S06]  /*01a0*/  @P0 BRA `(.L_x_1) ;  /* 0x0000000000dc0947 */ /* 0x004fec0003800000 */
[----:B------:R-:W1:Y:S01]  /*01b0*/  S2R R5, SR_CgaCtaId ;  /* 0x0000000000057919 */ /* 0x000e620000008800 */
[----:B------:R-:W-:Y:S01]  /*01c0*/  MOV R4, 0x400 ;  /* 0x0000040000047802 */ /* 0x000fe20000000f00 */
[----:B------:R-:W-:Y:S01]  /*01d0*/  IMAD R11, R0, 0x28, RZ ;  /* 0x00000028000b7824 */ /* 0x000fe200078e02ff */
[----:B------:R-:W2:Y:S01]  /*01e0*/  LDC.64 R14, c[0x0][0x380] ;  /* 0x0000e000ff0e7b82 */ /* 0x000ea20000000a00 */
[----:B------:R-:W3:Y:S01]  /*01f0*/  S2R R7, SR_SWINHI ;  /* 0x0000000000077919 */ /* 0x000ee20000002f00 */
[----:B-1----:R-:W-:-:S04]  /*0200*/  LEA R4, R5, R4, 0x18 ;  /* 0x0000000405047211 */ /* 0x002fc800078ec0ff */
[----:B------:R-:W-:Y:S02]  /*0210*/  MOV R4, R4 ;  /* 0x0000000400047202 */ /* 0x000fe40000000f00 */
[----:B---3--:R-:W-:Y:S02]  /*0220*/  MOV R5, R7 ;  /* 0x0000000700057202 */ /* 0x008fe40000000f00 */
[----:B------:R-:W-:-:S04]  /*0230*/  IADD3 R12, P1, PT, R11, R4, RZ ;  /* 0x000000040b0c7210 */ /* 0x000fc80007f3e0ff */
[----:B------:R-:W-:Y:S02]  /*0240*/  IADD3.X R13, PT, PT, RZ, R5, RZ, P1, !PT ;  /* 0x00000005ff0d7210 */ /* 0x000fe40000ffe4ff */
[C---:B------:R-:W-:Y:S02]  /*0250*/  IADD3 R4, P1, PT, R12.reuse, 0x1e00, RZ ;  /* 0x00001e000c047810 */ /* 0x040fe40007f3e0ff */
[----:B------:R-:W-:Y:S02]  /*0260*/  IADD3 R6, P2, PT, R12, 0x1e04, RZ ;  /* 0x00001e040c067810 */ /* 0x000fe40007f5e0ff */
[-C--:B------:R-:W-:Y:S02]  /*0270*/  IADD3.X R5, PT, PT, RZ, R13.reuse, RZ, P1, !PT ;  /* 0x0000000dff057210 */ /* 0x080fe40000ffe4ff */
[----:B------:R-:W-:Y:S02]  /*0280*/  IADD3.X R7, PT, PT, RZ, R13, RZ, P2, !PT ;  /* 0x0000000dff077210 */ /* 0x000fe400017fe4ff */
[----:B------:R-:W-:-:S02]  /*0290*/  MOV R19, R4 ;  /* 0x0000000400137202 */ /* 0x000fc40000000f00 */
[C---:B------:R-:W-:Y:S02]  /*02a0*/  IADD3 R4, P2, PT, R12.reuse, 0x1e0c, RZ ;  /* 0x00001e0c0c047810 */ /* 0x040fe40007f5e0ff */
[C---:B------:R-:W-:Y:S02]  /*02b0*/  IADD3 R10, P1, PT, R12.reuse, 0x1e08, RZ ;  /* 0x00001e080c0a7810 */ /* 0x040fe40007f3e0ff */
[-C--:B------:R-:W-:Y:S02]  /*02c0*/  IADD3.X R5, PT, PT, RZ, R13.reuse, RZ, P2, !PT ;  /* 0x0000000dff057210 */ /* 0x080fe400017fe4ff */
[----:B------:R-:W-:Y:S02]  /*02d0*/  IADD3.X R11, PT, PT, RZ, R13, RZ, P1, !PT ;  /* 0x0000000dff0b7210 */ /* 0x000fe40000ffe4ff */
[----:B------:R-:W-:Y:S02]  /*02e0*/  MOV R25, R4 ;  /* 0x0000000400197202 */ /* 0x000fe40000000f00 */
[----:B------:R-:W-:-:S02]  /*02f0*/  IADD3 R4, P3, PT, R12, 0x1e18, RZ ;  /* 0x00001e180c047810 */ /* 0x000fc40007f7e0ff */
[----:B------:R-:W-:Y:S02]  /*0300*/  MOV R21, R6 ;  /* 0x0000000600157202 */ /* 0x000fe40000000f00 */
[C---:B------:R-:W-:Y:S02]  /*0310*/  IADD3 R6, P1, PT, R12.reuse, 0x1e10, RZ ;  /* 0x00001e100c067810 */ /* 0x040fe40007f3e0ff */
[----:B------:R-:W-:Y:S02]  /*0320*/  MOV R23, R10 ;  /* 0x0000000a00177202 */ /* 0x000fe40000000f00 */
[-C--:B------:R-:W-:Y:S02]  /*0330*/  IADD3.X R5, PT, PT, RZ, R13.reuse, RZ, P3, !PT ;  /* 0x0000000dff057210 */ /* 0x080fe40001ffe4ff */
[----:B------:R-:W-:Y:S02]  /*0340*/  IADD3 R10, P2, PT, R12, 0x1e14, RZ ;  /* 0x00001e140c0a7810 */ /* 0x000fe40007f5e0ff */
[----:B------:R-:W-:-:S02]  /*0350*/  IADD3.X R7, PT, PT, RZ, R13, RZ, P1, !PT ;  /* 0x0000000dff077210 */ /* 0x000fc40000ffe4ff */
[----:B------:R-:W-:Y:S02]  /*0360*/  MOV R31, R4 ;  /* 0x00000004001f7202 */ /* 0x000fe40000000f00 */
[----:B------:R-:W-:Y:S02]  /*0370*/  IADD3.X R11, PT, PT, RZ, R13, RZ, P2, !PT ;  /* 0x0000000dff0b7210 */ /* 0x000fe400017fe4ff */
[----:B------:R-:W-:Y:S02]  /*0380*/  IADD3 R5, PT, PT, R9, R16, RZ ;  /* 0x0000001009057210 */ /* 0x000fe40007ffe0ff */
[----:B------:R-:W-:Y:S02]  /*0390*/  MOV R27, R6 ;  /* 0x00000006001b7202 */ /* 0x000fe40000000f00 */
[----:B------:R-:W-:Y:S01]  /*03a0*/  IADD3 R6, P1, PT, R12, 0x1e1c, RZ ;  /* 0x00001e1c0c067810 */ /* 0x000fe20007f3e0ff */
[----:B--2---:R-:W-:Y:S01]  /*03b0*/  IMAD.WIDE.U32 R4, R5, 0x4, R14 ;  /* 0x0000000405047825 */ /* 0x004fe200078e000e */
[----:B------:R-:W-:-:S02]  /*03c0*/  MOV R29, R10 ;  /* 0x0000000a001d7202 */ /* 0x000fc40000000f00 */
[C---:B------:R-:W-:Y:S02]  /*03d0*/  IADD3 R10, P2, PT, R12.reuse, 0x1e20, RZ ;  /* 0x00001e200c0a7810 */ /* 0x040fe40007f5e0ff */
[----:B------:R-:W-:Y:S01]  /*03e0*/  IADD3 R12, P3, PT, R12, 0x1e24, RZ ;  /* 0x00001e240c0c7810 */ /* 0x000fe20007f7e0ff */
[----:B------:R-:W-:Y:S01]  /*03f0*/  @!PT LDS RZ, [RZ] ;  /* 0x00000000fffff984 */ /* 0x000fe20000000800 */
[----:B------:R-:W-:Y:S01]  /*0400*/  @!PT LDS RZ, [RZ] ;  /* 0x00000000fffff984 */ /* 0x000fe20000000800 */
[----:B------:R-:W-:Y:S01]  /*0410*/  @!PT LDS RZ, [RZ] ;  /* 0x00000000fffff984 */ /* 0x000fe20000000800 */
[----:B------:R1:W-:Y:S01]  /*0420*/  LDGSTS.E [R19], desc[UR8][R4.64] ;  /* 0x0000000004137fae */ /* 0x0003e2000b9a1008 */
[-C--:B------:R-:W-:Y:S02]  /*0430*/  IADD3.X R7, PT, PT, RZ, R13.reuse, RZ, P1, !PT ;  /* 0x0000000dff077210 */ /* 0x080fe40000ffe4ff */
[-C--:B------:R-:W-:Y:S01]  /*0440*/  IADD3.X R11, PT, PT, RZ, R13.reuse, RZ, P2, !PT ;  /* 0x0000000dff0b7210 */ /* 0x080fe200017fe4ff */
[----:B------:R1:W-:Y:S01]  /*0450*/  LDGSTS.E [R21], desc[UR8][R4.64+0x4] ;  /* 0x0000000404157fae */ /* 0x0003e2000b9a1008 */
[----:B------:R-:W-:Y:S02]  /*0460*/  IADD3.X R13, PT, PT, RZ, R13, RZ, P3, !PT ;  /* 0x0000000dff0d7210 */ /* 0x000fe40001ffe4ff */
[----:B------:R-:W-:Y:S01]  /*0470*/  MOV R7, R6 ;  /* 0x0000000600077202 */ /* 0x000fe20000000f00 */
[----:B------:R1:W-:Y:S01]  /*0480*/  LDGSTS.E [R23], desc[UR8][R4.64+0x8] ;  /* 0x0000000804177fae */ /* 0x0003e2000b9a1008 */
[----:B------:R-:W-:-:S02]  /*0490*/  MOV R11, R10 ;  /* 0x0000000a000b7202 */ /* 0x000fc40000000f00 */
[----:B------:R-:W-:Y:S01]  /*04a0*/  MOV R13, R12 ;  /* 0x0000000c000d7202 */ /* 0x000fe20000000f00 */
[----:B------:R1:W-:Y:S04]  /*04b0*/  LDGSTS.E [R25], desc[UR8][R4.64+0xc] ;  /* 0x0000000c04197fae */ /* 0x0003e8000b9a1008 */
[----:B------:R1:W-:Y:S04]  /*04c0*/  LDGSTS.E [R27], desc[UR8][R4.64+0x10] ;  /* 0x00000010041b7fae */ /* 0x0003e8000b9a1008 */
[----:B------:R1:W-:Y:S04]  /*04d0*/  LDGSTS.E [R29], desc[UR8][R4.64+0x14] ;  /* 0x00000014041d7fae */ /* 0x0003e8000b9a1008 */
[----:B------:R1:W-:Y:S04]  /*04e0*/  LDGSTS.E [R31], desc[UR8][R4.64+0x18] ;  /* 0x00000018041f7fae */ /* 0x0003e8000b9a1008 */
[----:B------:R1:W-:Y:S04]  /*04f0*/  LDGSTS.E [R7], desc[UR8][R4.64+0x1c] ;  /* 0x0000001c04077fae */ /* 0x0003e8000b9a1008 */
[----:B------:R1:W-:Y:S04]  /*0500*/  LDGSTS.E [R11], desc[UR8][R4.64+0x20] ;  /* 0x00000020040b7fae */ /* 0x0003e8000b9a1008 */
[----:B------:R1:W-:Y:S02]  /*0510*/  LDGSTS.E [R13], desc[UR8][R4.64+0x24] ;  /* 0x00000024040d7fae */ /* 0x0003e4000b9a1008 */
.L_x_1:
[----:B------:R-:W-:Y:S05]  /*0520*/  BSYNC.RECONVERGENT B0 ;  /* 0x0000000000007941 */ /* 0x000fea0003800200 */
.L_x_0:
[----:B------:R-:W-:Y:S04]  /*0530*/  BSSY.RECONVERGENT B0, `(.L_x_2) ;  /* 0x000001f000007945 */ /* 0x000fe80003800200 */
[----:B------:R-:W-:Y:S05]  /*0540*/  @P0 BRA `(.L_x_3) ;  /* 0x0000000000740947 */ /* 0x000fea0003800000 */
[----:B------:R-:W2:Y:S01]  /*0550*/  S2UR UR5, SR_CgaCtaId ;  /* 0x00000000000579c3 */ /* 0x000ea20000008800 */
[----:B------:R-:W-:Y:S01]  /*0560*/  UMOV UR4, 0x400 ;  /* 0x0000040000047882 */ /* 0x000fe20000000000 */
[----:B------:R-:W-:-:S04]  /*0570*/  LOP3.LUT R14, R18, 0xff, RZ, 0xc0, !PT ;  /* 0x000000ff120e7812 */ /* 0x000fc800078ec0ff */
[----:B------:R-:W-:Y:S02]  /*0580*/  IADD3 R15, PT, PT, R17, R14, RZ ;  /* 0x0000000e110f7210 */ /* 0x000fe40007ffe0ff */
[----:B------:R-:W3:Y:S08]  /*0590*/  S2UR UR6, SR_SWINHI ;  /* 0x00000000000679c3 */ /* 0x000ef00000002f00 */
[----:B-1----:R-:W1:Y:S01]  /*05a0*/  LDC.64 R12, c[0x0][0x388] ;  /* 0x0000e200ff0c7b82 */ /* 0x002e620000000a00 */
[----:B--2---:R-:W-:-:S07]  /*05b0*/  ULEA UR4, UR5, UR4, 0x18 ;  /* 0x0000000405047291 */ /* 0x004fce000f8ec0ff */
[----:B------:R-:W-:Y:S01]  /*05c0*/  UMOV UR4, UR4 ;  /* 0x0000000400047c82 */ /* 0x000fe20008000000 */
[----:B---3--:R-:W-:Y:S01]  /*05d0*/  UMOV UR5, UR6 ;  /* 0x0000000600057c82 */ /* 0x008fe20008000000 */
[----:B------:R-:W-:-:S04]  /*05e0*/  LEA R20, P1, R0, UR4, 0x4 ;  /* 0x0000000400147c11 */ /* 0x000fc8000f8220ff */
[----:B------:R-:W-:Y:S02]  /*05f0*/  IADD3.X R21, PT, PT, RZ, UR5, RZ, P1, !PT ;  /* 0x00000005ff157c10 */ /* 0x000fe40008ffe4ff */
[C---:B------:R-:W-:Y:S02]  /*0600*/  IADD3 R4, P1, PT, R20.reuse, 0x4, RZ ;  /* 0x0000000414047810 */ /* 0x040fe40007f3e0ff */
[C---:B------:R-:W-:Y:S02]  /*0610*/  IADD3 R6, P2, PT, R20.reuse, 0x8, RZ ;  /* 0x0000000814067810 */ /* 0x040fe40007f5e0ff */
[----:B------:R-:W-:Y:S02]  /*0620*/  IADD3 R10, P3, PT, R20, 0xc, RZ ;  /* 0x0000000c140a7810 */ /* 0x000fe40007f7e0ff */
[-C--:B------:R-:W-:Y:S02]  /*0630*/  IADD3.X R5, PT, PT, RZ, R21.reuse, RZ, P1, !PT ;  /* 0x00000015ff057210 */ /* 0x080fe40000ffe4ff */
[----:B------:R-:W-:-:S02]  /*0640*/  MOV R19, R20 ;  /* 0x0000001400137202 */ /* 0x000fc40000000f00 */
[-C--:B------:R-:W-:Y:S02]  /*0650*/  IADD3.X R7, PT, PT, RZ, R21.reuse, RZ, P2, !PT ;  /* 0x00000015ff077210 */ /* 0x080fe400017fe4ff */
[----:B------:R-:W-:Y:S02]  /*0660*/  IADD3.X R11, PT, PT, RZ, R21, RZ, P3, !PT ;  /* 0x00000015ff0b7210 */ /* 0x000fe40001ffe4ff */
[----:B------:R-:W-:Y:S01]  /*0670*/  MOV R21, R4 ;  /* 0x0000000400157202 */ /* 0x000fe20000000f00 */
[----:B-1----:R-:W-:Y:S01]  /*0680*/  IMAD.WIDE.U32 R4, R15, 0x4, R12 ;  /* 0x000000040f047825 */ /* 0x002fe200078e000c */
[----:B------:R-:W-:Y:S02]  /*0690*/  MOV R7, R6 ;  /* 0x0000000600077202 */ /* 0x000fe40000000f00 */
[----:B------:R-:W-:Y:S02]  /*06a0*/  MOV R11, R10 ;  /* 0x0000000a000b7202 */ /* 0x000fe40000000f00 */
[----:B------:R-:W-:Y:S01]  /*06b0*/  @!PT LDS RZ, [RZ] ;  /* 0x00000000fffff984 */ /* 0x000fe20000000800 */
[----:B------:R-:W-:Y:S01]  /*06c0*/  @!PT LDS RZ, [RZ] ;  /* 0x00000000fffff984 */ /* 0x000fe20000000800 */
[----:B------:R-:W-:Y:S01]  /*06d0*/  @!PT LDS RZ, [RZ] ;  /* 0x00000000fffff984 */ /* 0x000fe20000000800 */
[----:B------:R2:W-:Y:S04]  /*06e0*/  LDGSTS.E [R19], desc[UR8][R4.64] ;  /* 0x0000000004137fae */ /* 0x0005e8000b9a1008 */
[----:B------:R2:W-:Y:S04]  /*06f0*/  LDGSTS.E [R21], desc[UR8][R4.64+0x4] ;  /* 0x0000000404157fae */ /* 0x0005e8000b9a1008 */
[----:B------:R2:W-:Y:S04]  /*0700*/  LDGSTS.E [R7], desc[UR8][R4.64+0x8] ;  /* 0x0000000804077fae */ /* 0x0005e8000b9a1008 */
[----:B------:R2:W-:Y:S02]  /*0710*/  LDGSTS.E [R11], desc[UR8][R4.64+0xc] ;  /* 0x0000000c040b7fae */ /* 0x0005e4000b9a1008 */
.L_x_3:
[----:B------:R-:W-:Y:S05]  /*0720*/  BSYNC.RECONVERGENT B0 ;  /* 0x0000000000007941 */ /* 0x000fea0003800200 */
.L_x_2:
[----:B------:R-:W3:Y:S01]  /*0730*/  LDCU.64 UR4, c[0x0][0x380] ;  /* 0x00007000ff0477ac */ /* 0x000ee20008000a00 */
[----:B-12---:R-:W-:Y:S01]  /*0740*/  IADD3 R4, P1, PT, R9, R16, RZ ;  /* 0x0000001009047210 */ /* 0x006fe20007f3e0ff */
[----:B------:R-:W0:Y:S01]  /*0750*/  LDGDEPBAR ;  /* 0x00000000000079af */ /* 0x000e220000000000 */
[----:B------:R-:W-:Y:S02]  /*0760*/  BSSY.RECONVERGENT B0, `(.L_x_4) ;  /* 0x000003b000007945 */ /* 0x000fe40003800200 */
[----:B------:R-:W-:Y:S02]  /*0770*/  IADD3.X R5, PT, PT, RZ, RZ, RZ, P1, !PT ;  /* 0x000000ffff057210 */ /* 0x000fe40000ffe4ff */
[----:B---3--:R-:W-:-:S04]  /*0780*/  LEA R20, P1, R4, UR4, 0x2 ;  /* 0x0000000404147c11 */ /* 0x008fc8000f8210ff */
[----:B------:R-:W-:Y:S01]  /*0790*/  LEA.HI.X R24, R4, UR5, R5, 0x2, P1 ;  /* 0x0000000504187c11 */ /* 0x000fe200088f1405 */
[----:B------:R-:W-:Y:S08]  /*07a0*/  @P0 BRA `(.L_x_5) ;  /* 0x0000000000d80947 */ /* 0x000ff00003800000 */
[----:B------:R-:W1:Y:S01]  /*07b0*/  S2R R7, SR_CgaCtaId ;  /* 0x0000000000077919 */ /* 0x000e620000008800 */
[----:B------:R-:W-:Y:S01]  /*07c0*/  MOV R6, 0x400 ;  /* 0x0000040000067802 */ /* 0x000fe20000000f00 */
[----:B------:R-:W-:Y:S01]  /*07d0*/  IMAD R11, R0, 0x28, RZ ;  /* 0x00000028000b7824 */ /* 0x000fe200078e02ff */
[----:B------:R-:W2:Y:S02]  /*07e0*/  S2R R9, SR_SWINHI ;  /* 0x0000000000097919 */ /* 0x000ea40000002f00 */
[----:B-1----:R-:W-:-:S04]  /*07f0*/  LEA R6, R7, R6, 0x18 ;  /* 0x0000000607067211 */ /* 0x002fc800078ec0ff */
[----:B------:R-:W-:Y:S02]  /*0800*/  MOV R6, R6 ;  /* 0x0000000600067202 */ /* 0x000fe40000000f00 */
[----:B--2---:R-:W-:Y:S02]  /*0810*/  MOV R7, R9 ;  /* 0x0000000900077202 */ /* 0x004fe40000000f00 */
[----:B------:R-:W-:-:S04]  /*0820*/  IADD3 R14, P1, PT, R11, R6, RZ ;  /* 0x000000060b0e7210 */ /* 0x000fc80007f3e0ff */
[----:B------:R-:W-:Y:S02]  /*0830*/  IADD3.X R15, PT, PT, RZ, R7, RZ, P1, !PT ;  /* 0x00000007ff0f7210 */ /* 0x000fe40000ffe4ff */
[C---:B------:R-:W-:Y:S02]  /*0840*/  IADD3 R6, P1, PT, R14.reuse, 0x30c0, RZ ;  /* 0x000030c00e067810 */ /* 0x040fe40007f3e0ff */
[C---:B------:R-:W-:Y:S02]  /*0850*/  IADD3 R10, P2, PT, R14.reuse, 0x30c4, RZ ;  /* 0x000030c40e0a7810 */ /* 0x040fe40007f5e0ff */
[-C--:B------:R-:W-:Y:S02]  /*0860*/  IADD3.X R7, PT, PT, RZ, R15.reuse, RZ, P1, !PT ;  /* 0x0000000fff077210 */ /* 0x080fe40000ffe4ff */
[----:B------:R-:W-:Y:S02]  /*0870*/  IADD3 R12, P1, PT, R14, 0x30c8, RZ ;  /* 0x000030c80e0c7810 */ /* 0x000fe40007f3e0ff */
[----:B------:R-:W-:-:S02]  /*0880*/  IADD3.X R11, PT, PT, RZ, R15, RZ, P2, !PT ;  /* 0x0000000fff0b7210 */ /* 0x000fc400017fe4ff */
[----:B------:R-:W-:Y:S02]  /*0890*/  MOV R9, R6 ;  /* 0x0000000600097202 */ /* 0x000fe40000000f00 */
[C---:B------:R-:W-:Y:S02]  /*08a0*/  IADD3 R6, P2, PT, R14.reuse, 0x30cc, RZ ;  /* 0x000030cc0e067810 */ /* 0x040fe40007f5e0ff */
[----:B------:R-:W-:Y:S02]  /*08b0*/  IADD3.X R13, PT, PT, RZ, R15, RZ, P1, !PT ;  /* 0x0000000fff0d7210 */ /* 0x000fe40000ffe4ff */
[----:B------:R-:W-:Y:S02]  /*08c0*/  MOV R19, R10 ;  /* 0x0000000a00137202 */ /* 0x000fe40000000f00 */
[----:B------:R-:W-:Y:S02]  /*08d0*/  IADD3 R10, P1, PT, R14, 0x30d0, RZ ;  /* 0x000030d00e0a7810 */ /* 0x000fe40007f3e0ff */
[----:B------:R-:W-:-:S02]  /*08e0*/  IADD3.X R7, PT, PT, RZ, R15, RZ, P2, !PT ;  /* 0x0000000fff077210 */ /* 0x000fc400017fe4ff */
[----:B------:R-:W-:Y:S02]  /*08f0*/  IADD3.X R11, PT, PT, RZ, R15, RZ, P1, !PT ;  /* 0x0000000fff0b7210 */ /* 0x000fe40000ffe4ff */
[----:B------:R-:W-:Y:S02]  /*0900*/  MOV R23, R6 ;  /* 0x0000000600177202 */ /* 0x000fe40000000f00 */
[C---:B------:R-:W-:Y:S02]  /*0910*/  IADD3 R6, P3, PT, R14.reuse, 0x30d8, RZ ;  /* 0x000030d80e067810 */ /* 0x040fe40007f7e0ff */
[----:B------:R-:W-:Y:S02]  /*0920*/  MOV R21, R12 ;  /* 0x0000000c00157202 */ /* 0x000fe40000000f00 */
[----:B------:R-:W-:Y:S02]  /*0930*/  MOV R25, R10 ;  /* 0x0000000a00197202 */ /* 0x000fe40000000f00 */
[----:B------:R-:W-:-:S02]  /*0940*/  IADD3 R12, P2, PT, R14, 0x30d4, RZ ;  /* 0x000030d40e0c7810 */ /* 0x000fc40007f5e0ff */
[----:B------:R-:W-:Y:S02]  /*0950*/  IADD3 R10, P1, PT, R14, 0x30dc, RZ ;  /* 0x000030dc0e0a7810 */ /* 0x000fe40007f3e0ff */
[-C--:B------:R-:W-:Y:S02]  /*0960*/  IADD3.X R7, PT, PT, RZ, R15.reuse, RZ, P3, !PT ;  /* 0x0000000fff077210 */ /* 0x080fe40001ffe4ff */
[-C--:B------:R-:W-:Y:S02]  /*0970*/  IADD3.X R13, PT, PT, RZ, R15.reuse, RZ, P2, !PT ;  /* 0x0000000fff0d7210 */ /* 0x080fe400017fe4ff */
[----:B------:R-:W-:Y:S02]  /*0980*/  IADD3.X R11, PT, PT, RZ, R15, RZ, P1, !PT ;  /* 0x0000000fff0b7210 */ /* 0x000fe40000ffe4ff */
[----:B------:R-:W-:Y:S02]  /*0990*/  MOV R29, R6 ;  /* 0x00000006001d7202 */ /* 0x000fe40000000f00 */
[----:B------:R-:W-:-:S02]  /*09a0*/  IADD3 R6, P1, PT, R20, 0x6000, RZ ;  /* 0x0000600014067810 */ /* 0x000fc40007f3e0ff */
[----:B------:R-:W-:Y:S02]  /*09b0*/  MOV R27, R12 ;  /* 0x0000000c001b7202 */ /* 0x000fe40000000f00 */
[C---:B------:R-:W-:Y:S02]  /*09c0*/  IADD3 R12, P3, PT, R14.reuse, 0x30e0, RZ ;  /* 0x000030e00e0c7810 */ /* 0x040fe40007f7e0ff */
[----:B------:R-:W-:Y:S02]  /*09d0*/  IADD3.X R7, PT, PT, RZ, R24, RZ, P1, !PT ;  /* 0x00000018ff077210 */ /* 0x000fe40000ffe4ff */
[----:B------:R-:W-:Y:S02]  /*09e0*/  IADD3 R14, P2, PT, R14, 0x30e4, RZ ;  /* 0x000030e40e0e7810 */ /* 0x000fe40007f5e0ff */
[-C--:B------:R-:W-:Y:S01]  /*09f0*/  IADD3.X R13, PT, PT, RZ, R15.reuse, RZ, P3, !PT ;  /* 0x0000000fff0d7210 */ /* 0x080fe20001ffe4ff */
[----:B------:R-:W-:Y:S01]  /*0a00*/  @!PT LDS RZ, [RZ] ;  /* 0x00000000fffff984 */ /* 0x000fe20000000800 */
[----:B------:R-:W-:Y:S01]  /*0a10*/  @!PT LDS RZ, [RZ] ;  /* 0x00000000fffff984 */ /* 0x000fe20000000800 */
[----:B------:R-:W-:Y:S01]  /*0a20*/  @!PT LDS RZ, [RZ] ;  /* 0x00000000fffff984 */ /* 0x000fe20000000800 */
[----:B------:R1:W-:Y:S01]  /*0a30*/  LDGSTS.E [R9], desc[UR8][R6.64+-0x240] ;  /* 0x00000dc006097fae */ /* 0x0003e2000b9a1008 */
[----:B------:R-:W-:-:S02]  /*0a40*/  IADD3.X R15, PT, PT, RZ, R15, RZ, P2, !PT ;  /* 0x0000000fff0f7210 */ /* 0x000fc400017fe4ff */
[----:B------:R-:W-:Y:S01]  /*0a50*/  MOV R11, R10 ;  /* 0x0000000a000b7202 */ /* 0x000fe20000000f00 */
[----:B------:R1:W-:Y:S01]  /*0a60*/  LDGSTS.E [R19], desc[UR8][R6.64+-0x23c] ;  /* 0x00000dc406137fae */ /* 0x0003e2000b9a1008 */
[----:B------:R-:W-:Y:S02]  /*0a70*/  MOV R13, R12 ;  /* 0x0000000c000d7202 */ /* 0x000fe40000000f00 */
[----:B------:R-:W-:Y:S01]  /*0a80*/  MOV R15, R14 ;  /* 0x0000000e000f7202 */ /* 0x000fe20000000f00 */
[----:B------:R1:W-:Y:S04]  /*0a90*/  LDGSTS.E [R21], desc[UR8][R6.64+-0x238] ;  /* 0x00000dc806157fae */ /* 0x0003e8000b9a1008 */
[----:B------:R1:W-:Y:S04]  /*0aa0*/  LDGSTS.E [R23], desc[UR8][R6.64+-0x234] ;  /* 0x00000dcc06177fae */ /* 0x0003e8000b9a1008 */
[----:B------:R1:W-:Y:S04]  /*0ab0*/  LDGSTS.E [R25], desc[UR8][R6.64+-0x230] ;  /* 0x00000dd006197fae */ /* 0x0003e8000b9a1008 */
[----:B------:R1:W-:Y:S04]  /*0ac0*/  LDGSTS.E [R27], desc[UR8][R6.64+-0x22c] ;  /* 0x00000dd4061b7fae */ /* 0x0003e8000b9a1008 */
[----:B------:R1:W-:Y:S04]  /*0ad0*/  LDGSTS.E [R29], desc[UR8][R6.64+-0x228] ;  /* 0x00000dd8061d7fae */ /* 0x0003e8000b9a1008 */
[----:B------:R1:W-:Y:S04]  /*0ae0*/  LDGSTS.E [R11], desc[UR8][R6.64+-0x224] ;  /* 0x00000ddc060b7fae */ /* 0x0003e8000b9a1008 */
[----:B------:R1:W-:Y:S04]  /*0af0*/  LDGSTS.E [R13], desc[UR8][R6.64+-0x220] ;  /* 0x00000de0060d7fae */ /* 0x0003e8000b9a1008 */
[----:B------:R1:W-:Y:S02]  /*0b00*/  LDGSTS.E [R15], desc[UR8][R6.64+-0x21c] ;  /* 0x00000de4060f7fae */ /* 0x0003e4000b9a1008 */
.L_x_5:
[----:B------:R-:W-:Y:S05]  /*0b10*/  BSYNC.RECONVERGENT B0 ;  /* 0x0000000000007941 */ /* 0x000fea0003800200 */
.L_x_4:
[----:B------:R-:W2:Y:S01]  /*0b20*/  LDCU.64 UR4, c[0x0][0x388] ;  /* 0x00007100ff0477ac */ /* 0x000ea20008000a00 */
[----:B-1----:R-:W-:Y:S01]  /*0b30*/  LOP3.LUT R6, R18, 0xff, RZ, 0xc0, !PT ;  /* 0x000000ff12067812 */ /* 0x002fe200078ec0ff */
[----:B------:R-:W-:Y:S01]  /*0b40*/  BSSY.RECONVERGENT B0, `(.L_x_6) ;  /* 0x0000025000007945 */ /* 0x000fe20003800200 */
[----:B------:R-:W-:Y:S01]  /*0b50*/  HFMA2 R9, -RZ, RZ, 0, 0 ;  /* 0x00000000ff097431 */ /* 0x000fe200000001ff */
[----:B------:R-:W-:Y:S02]  /*0b60*/  MOV R172, RZ ;  /* 0x000000ff00ac7202 */ /* 0x000fe40000000f00 */
[----:B------:R-:W-:-:S04]  /*0b70*/  IADD3 R6, P1, PT, R17, R6, RZ ;  /* 0x0000000611067210 */ /* 0x000fc80007f3e0ff */
[----:B------:R-:W-:Y:S02]  /*0b80*/  IADD3.X R7, PT, PT, RZ, RZ, RZ, P1, !PT ;  /* 0x000000ffff077210 */ /* 0x000fe40000ffe4ff */
[----:B--2---:R-:W-:-:S04]  /*0b90*/  LEA R18, P1, R6, UR4, 0x2 ;  /* 0x0000000406127c11 */ /* 0x004fc8000f8210ff */
[----:B------:R-:W-:Y:S01]  /*0ba0*/  LEA.HI.X R26, R6, UR5, R7, 0x2, P1 ;  /* 0x00000005061a7c11 */ /* 0x000fe200088f1407 */
[----:B------:R-:W-:Y:S08]  /*0bb0*/  @P0 BRA `(.L_x_7) ;  /* 0x0000000000740947 */ /* 0x000ff00003800000 */
[----:B------:R-:W1:Y:S01]  /*0bc0*/  S2UR UR5, SR_CgaCtaId ;  /* 0x00000000000579c3 */ /* 0x000e620000008800 */
[----:B------:R-:W-:-:S07]  /*0bd0*/  UMOV UR4, 0x400 ;  /* 0x0000040000047882 */ /* 0x000fce0000000000 */
[----:B------:R-:W2:Y:S01]  /*0be0*/  S2UR UR6, SR_SWINHI ;  /* 0x00000000000679c3 */ /* 0x000ea20000002f00 */
[----:B-1----:R-:W-:-:S07]  /*0bf0*/  ULEA UR4, UR5, UR4, 0x18 ;  /* 0x0000000405047291 */ /* 0x002fce000f8ec0ff */
[----:B------:R-:W-:Y:S01]  /*0c00*/  UMOV UR4, UR4 ;  /* 0x0000000400047c82 */ /* 0x000fe20008000000 */
[----:B--2---:R-:W-:Y:S01]  /*0c10*/  UMOV UR5, UR6 ;  /* 0x0000000600057c82 */ /* 0x004fe20008000000 */
[----:B------:R-:W-:-:S04]  /*0c20*/  LEA R16, P1, R0, UR4, 0x4 ;  /* 0x0000000400107c11 */ /* 0x000fc8000f8220ff */
[----:B------:R-:W-:Y:S02]  /*0c30*/  IADD3.X R17, PT, PT, RZ, UR5, RZ, P1, !PT ;  /* 0x00000005ff117c10 */ /* 0x000fe40008ffe4ff */
[C---:B------:R-:W-:Y:S02]  /*0c40*/  IADD3 R10, P2, PT, R16.reuse, 0x780, RZ ;  /* 0x00000780100a7810 */ /* 0x040fe40007f5e0ff */
[C---:B------:R-:W-:Y:S02]  /*0c50*/  IADD3 R12, P1, PT, R16.reuse, 0x784, RZ ;  /* 0x00000784100c7810 */ /* 0x040fe40007f3e0ff */
[----:B------:R-:W-:Y:S02]  /*0c60*/  IADD3.X R11, PT, PT, RZ, R17, RZ, P2, !PT ;  /* 0x00000011ff0b7210 */ /* 0x000fe400017fe4ff */
[C---:B------:R-:W-:Y:S02]  /*0c70*/  IADD3 R14, P3, PT, R16.reuse, 0x788, RZ ;  /* 0x00000788100e7810 */ /* 0x040fe40007f7e0ff */
[----:B------:R-:W-:-:S02]  /*0c80*/  IADD3 R16, P2, PT, R16, 0x78c, RZ ;  /* 0x0000078c10107810 */ /* 0x000fc40007f5e0ff */
[----:B------:R-:W-:Y:S02]  /*0c90*/  IADD3.X R13, PT, PT, RZ, R17, RZ, P1, !PT ;  /* 0x00000011ff0d7210 */ /* 0x000fe40000ffe4ff */
[----:B------:R-:W-:Y:S02]  /*0ca0*/  MOV R19, R10 ;  /* 0x0000000a00137202 */ /* 0x000fe40000000f00 */
[----:B------:R-:W-:Y:S02]  /*0cb0*/  IADD3 R10, P1, PT, R18, 0xc000, RZ ;  /* 0x0000c000120a7810 */ /* 0x000fe40007f3e0ff */
[-C--:B------:R-:W-:Y:S02]  /*0cc0*/  IADD3.X R15, PT, PT, RZ, R17.reuse, RZ, P3, !PT ;  /* 0x00000011ff0f7210 */ /* 0x080fe40001ffe4ff */
[----:B------:R-:W-:Y:S02]  /*0cd0*/  IADD3.X R17, PT, PT, RZ, R17, RZ, P2, !PT ;  /* 0x00000011ff117210 */ /* 0x000fe400017fe4ff */
[----:B------:R-:W-:-:S02]  /*0ce0*/  IADD3.X R11, PT, PT, RZ, R26, RZ, P1, !PT ;  /* 0x0000001aff0b7210 */ /* 0x000fc40000ffe4ff */
[----:B------:R-:W-:Y:S02]  /*0cf0*/  MOV R13, R12 ;  /* 0x0000000c000d7202 */ /* 0x000fe40000000f00 */
[----:B------:R-:W-:Y:S01]  /*0d00*/  MOV R15, R14 ;  /* 0x0000000e000f7202 */ /* 0x000fe20000000f00 */
[----:B------:R-:W-:Y:S01]  /*0d10*/  @!PT LDS RZ, [RZ] ;  /* 0x00000000fffff984 */ /* 0x000fe20000000800 */
[----:B------:R-:W-:Y:S01]  /*0d20*/  @!PT LDS RZ, [RZ] ;  /* 0x00000000fffff984 */ /* 0x000fe20000000800 */
[----:B------:R-:W-:Y:S01]  /*0d30*/  @!PT LDS RZ, [RZ] ;  /* 0x00000000fffff984 */ /* 0x000fe20000000800 */
[----:B------:R1:W-:Y:S01]  /*0d40*/  LDGSTS.E [R19], desc[UR8][R10.64+-0x480] ;  /* 0x00000b800a137fae */ /* 0x0003e2000b9a1008 */
[----:B------:R-:W-:-:S03]  /*0d50*/  MOV R17, R16 ;  /* 0x0000001000117202 */ /* 0x000fc60000000f00 */
[----:B------:R1:W-:Y:S04]  /*0d60*/  LDGSTS.E [R13], desc[UR8][R10.64+-0x47c] ;  /* 0x00000b840a0d7fae */ /* 0x0003e8000b9a1008 */
[----:B------:R1:W-:Y:S04]  /*0d70*/  LDGSTS.E [R15], desc[UR8][R10.64+-0x478] ;  /* 0x00000b880a0f7fae */ /* 0x0003e8000b9a1008 */
[----:B------:R1:W-:Y:S02]  /*0d80*/  LDGSTS.E [R17], desc[UR8][R10.64+-0x474] ;  /* 0x00000b8c0a117fae */ /* 0x0003e4000b9a1008 */
.L_x_7:
[----:B------:R-:W-:Y:S05]  /*0d90*/  BSYNC.RECONVERGENT B0 ;  /* 0x0000000000007941 */ /* 0x000fea0003800200 */
.L_x_6:
[----:B------:R-:W0:Y:S01]  /*0da0*/  LDGDEPBAR ;  /* 0x00000000000079af */ /* 0x000e220000000000 */
[----:B------:R-:W-:Y:S04]  /*0db0*/  BSSY.RECONVERGENT B0, `(.L_x_8) ;  /* 0x0000052000007945 */ /* 0x000fe80003800200 */
[----:B------:R-:W-:Y:S05]  /*0dc0*/  @P0 BRA `(.L_x_9) ;  /* 0x0000000400400947 */ /* 0x000fea0003800000 */
[----:B-1----:R-:W1:Y:S01]  /*0dd0*/  S2R R11, SR_CgaCtaId ;  /* 0x00000000000b7919 */ /* 0x002e620000008800 */
[----:B------:R-:W-:Y:S01]  /*0de0*/  MOV R10, 0x400 ;  /* 0x00000400000a7802 */ /* 0x000fe20000000f00 */
[----:B------:R-:W-:Y:S01]  /*0df0*/  IMAD R15, R0, 0x28, RZ ;  /* 0x00000028000f7824 */ /* 0x000fe200078e02ff */
[----:B------:R-:W2:Y:S01]  /*0e00*/  S2UR UR5, SR_CgaCtaId ;  /* 0x00000000000579c3 */ /* 0x000ea20000008800 */
[----:B------:R-:W3:Y:S01]  /*0e10*/  S2R R13, SR_SWINHI ;  /* 0x00000000000d7919 */ /* 0x000ee20000002f00 */
[----:B------:R-:W-:-:S06]  /*0e20*/  UMOV UR4, 0x400 ;  /* 0x0000040000047882 */ /* 0x000fcc0000000000 */
[----:B------:R-:W4:Y:S01]  /*0e30*/  S2UR UR6, SR_SWINHI ;  /* 0x00000000000679c3 */ /* 0x000f220000002f00 */
[----:B--2---:R-:W-:Y:S01]  /*0e40*/  ULEA UR4, UR5, UR4, 0x18 ;  /* 0x0000000405047291 */ /* 0x004fe2000f8ec0ff */
[----:B-1----:R-:W-:-:S06]  /*0e50*/  LEA R10, R11, R10, 0x18 ;  /* 0x0000000a0b0a7211 */ /* 0x002fcc00078ec0ff */
[----:B------:R-:W-:Y:S01]  /*0e60*/  UMOV UR4, UR4 ;  /* 0x0000000400047c82 */ /* 0x000fe20008000000 */
[----:B----4-:R-:W-:Y:S01]  /*0e70*/  UMOV UR5, UR6 ;  /* 0x0000000600057c82 */ /* 0x010fe20008000000 */
[----:B------:R-:W-:Y:S02]  /*0e80*/  MOV R10, R10 ;  /* 0x0000000a000a7202 */ /* 0x000fe40000000f00 */
[----:B---3--:R-:W-:Y:S02]  /*0e90*/  MOV R11, R13 ;  /* 0x0000000d000b7202 */ /* 0x008fe40000000f00 */
[----:B------:R-:W-:Y:S02]  /*0ea0*/  LEA R22, P3, R0, UR4, 0x4 ;  /* 0x0000000400167c11 */ /* 0x000fe4000f8620ff */
[----:B------:R-:W-:Y:S02]  /*0eb0*/  IADD3 R16, P1, PT, R15, R10, RZ ;  /* 0x0000000a0f107210 */ /* 0x000fe40007f3e0ff */
[----:B------:R-:W-:-:S02]  /*0ec0*/  IADD3.X R28, PT, PT, RZ, UR5, RZ, P3, !PT ;  /* 0x00000005ff1c7c10 */ /* 0x000fc40009ffe4ff */
        /* <DEDUP_REMOVED lines=26> */
[----:B------:R-:W-:Y:S02]  /*1070*/  MOV R31, R10 ;  /* 0x0000000a001f7202 */ /* 0x000fe40000000f00 */
[----:B------:R-:W-:Y:S02]  /*1080*/  IADD3 R12, P3, PT, R22, 0xf00, RZ ;  /* 0x00000f00160c7810 */ /* 0x000fe40007f7e0ff */
[----:B------:R-:W-:Y:S02]  /*1090*/  IADD3 R10, P2, PT, R16, 0x43a4, RZ ;  /* 0x000043a4100a7810 */ /* 0x000fe40007f5e0ff */
[----:B------:R-:W-:-:S02]  /*10a0*/  MOV R35, R14 ;  /* 0x0000000e00237202 */ /* 0x000fc40000000f00 */
[----:B------:R-:W-:Y:S02]  /*10b0*/  IADD3 R14, P1, PT, R22, 0xf04, RZ ;  /* 0x00000f04160e7810 */ /* 0x000fe40007f3e0ff */
[-C--:B------:R-:W-:Y:S02]  /*10c0*/  IADD3.X R13, PT, PT, RZ, R28.reuse, RZ, P3, !PT ;  /* 0x0000001cff0d7210 */ /* 0x080fe40001ffe4ff */
[----:B------:R-:W-:Y:S02]  /*10d0*/  IADD3.X R11, PT, PT, RZ, R17, RZ, P2, !PT ;  /* 0x00000011ff0b7210 */ /* 0x000fe400017fe4ff */
[----:B------:R-:W-:Y:S02]  /*10e0*/  IADD3.X R15, PT, PT, RZ, R28, RZ, P1, !PT ;  /* 0x0000001cff0f7210 */ /* 0x000fe40000ffe4ff */
[----:B------:R-:W-:Y:S02]  /*10f0*/  MOV R39, R12 ;  /* 0x0000000c00277202 */ /* 0x000fe40000000f00 */
[----:B------:R-:W-:-:S02]  /*1100*/  MOV R37, R10 ;  /* 0x0000000a00257202 */ /* 0x000fc40000000f00 */
[----:B------:R-:W-:Y:S02]  /*1110*/  IADD3 R12, P1, PT, R20, 0xc000, RZ ;  /* 0x0000c000140c7810 */ /* 0x000fe40007f3e0ff */
[C---:B------:R-:W-:Y:S02]  /*1120*/  IADD3 R10, P3, PT, R22.reuse, 0xf08, RZ ;  /* 0x00000f08160a7810 */ /* 0x040fe40007f7e0ff */
[----:B------:R-:W-:Y:S02]  /*1130*/  IADD3.X R13, PT, PT, RZ, R24, RZ, P1, !PT ;  /* 0x00000018ff0d7210 */ /* 0x000fe40000ffe4ff */
[----:B------:R-:W-:Y:S02]  /*1140*/  IADD3.X R11, PT, PT, RZ, R28, RZ, P3, !PT ;  /* 0x0000001cff0b7210 */ /* 0x000fe40001ffe4ff */
[----:B------:R-:W-:Y:S01]  /*1150*/  IADD3 R16, P2, PT, R22, 0xf0c, RZ ;  /* 0x00000f0c16107810 */ /* 0x000fe20007f5e0ff */
[----:B------:R-:W-:Y:S01]  /*1160*/  @!PT LDS RZ, [RZ] ;  /* 0x00000000fffff984 */ /* 0x000fe20000000800 */
[----:B------:R-:W-:Y:S01]  /*1170*/  @!PT LDS RZ, [RZ] ;  /* 0x00000000fffff984 */ /* 0x000fe20000000800 */
[----:B------:R-:W-:Y:S01]  /*1180*/  @!PT LDS RZ, [RZ] ;  /* 0x00000000fffff984 */ /* 0x000fe20000000800 */
[----:B------:R2:W-:Y:S01]  /*1190*/  LDGSTS.E [R19], desc[UR8][R12.64+-0x480] ;  /* 0x00000b800c137fae */ /* 0x0005e2000b9a1008 */
[----:B------:R-:W-:-:S02]  /*11a0*/  MOV R41, R10 ;  /* 0x0000000a00297202 */ /* 0x000fc40000000f00 */
[----:B------:R-:W-:Y:S01]  /*11b0*/  IADD3 R10, P1, PT, R18, 0x17000, RZ ;  /* 0x00017000120a7810 */ /* 0x000fe20007f3e0ff */
[----:B------:R2:W-:Y:S01]  /*11c0*/  LDGSTS.E [R21], desc[UR8][R12.64+-0x47c] ;  /* 0x00000b840c157fae */ /* 0x0005e2000b9a1008 */
[----:B------:R-:W-:Y:S02]  /*11d0*/  IADD3.X R17, PT, PT, RZ, R28, RZ, P2, !PT ;  /* 0x0000001cff117210 */ /* 0x000fe400017fe4ff */
[----:B------:R-:W-:Y:S01]  /*11e0*/  IADD3.X R11, PT, PT, RZ, R26, RZ, P1, !PT ;  /* 0x0000001aff0b7210 */ /* 0x000fe20000ffe4ff */
        /* <DEDUP_REMOVED lines=14> */
.L_x_9:
[----:B------:R-:W-:Y:S05]  /*12d0*/  BSYNC.RECONVERGENT B0 ;  /* 0x0000000000007941 */ /* 0x000fea0003800200 */
.L_x_8:
[----:B------:R-:W0:Y:S01]  /*12e0*/  LDGDEPBAR ;  /* 0x00000000000079af */ /* 0x000e220000000000 */
[----:B------:R-:W-:Y:S01]  /*12f0*/  IMAD R8, R8, 0x29, RZ ;  /* 0x0000002908087824 */ /* 0x000fe200078e02ff */
[----:B------:R-:W3:Y:S01]  /*1300*/  S2UR UR5, SR_CgaCtaId ;  /* 0x00000000000579c3 */ /* 0x000ee20000008800 */
[----:B------:R-:W-:Y:S01]  /*1310*/  UMOV UR4, 0x400 ;  /* 0x0000040000047882 */ /* 0x000fe20000000000 */
[----:B------:R-:W-:Y:S01]  /*1320*/  HFMA2 R180, -RZ, RZ, 0, 0 ;  /* 0x00000000ffb47431 */ /* 0x000fe200000001ff */
[----:B------:R-:W-:Y:S02]  /*1330*/  CS2R R46, SRZ ;  /* 0x00000000002e7805 */ /* 0x000fe4000001ff00 */
[----:B------:R-:W-:Y:S01]  /*1340*/  LOP3.LUT R8, R8, 0xffff, RZ, 0xc0, !PT ;  /* 0x0000ffff08087812 */ /* 0x000fe200078ec0ff */
[----:B------:R-:W-:Y:S01]  /*1350*/  HFMA2 R173, -RZ, RZ, 0, 0 ;  /* 0x00000000ffad7431 */ /* 0x000fe200000001ff */
[----:B--2---:R-:W-:Y:S01]  /*1360*/  CS2R R40, SRZ ;  /* 0x0000000000287805 */ /* 0x004fe2000001ff00 */
[----:B------:R-:W-:Y:S01]  /*1370*/  HFMA2 R170, -RZ, RZ, 0, 0 ;  /* 0x00000000ffaa7431 */ /* 0x000fe200000001ff */
[----:B------:R-:W-:-:S02]  /*1380*/  SHF.R.U32.HI R12, RZ, 0xa, R8 ;  /* 0x0000000aff0c7819 */ /* 0x000fc40000011608 */
[----:B------:R-:W-:Y:S02]  /*1390*/  CS2R R176, SRZ ;  /* 0x0000000000b07805 */ /* 0x000fe4000001ff00 */
[----:B------:R-:W-:Y:S02]  /*13a0*/  CS2R R184, SRZ ;  /* 0x0000000000b87805 */ /* 0x000fe4000001ff00 */
[----:B------:R-:W-:Y:S02]  /*13b0*/  CS2R R96, SRZ ;  /* 0x0000000000607805 */ /* 0x000fe4000001ff00 */
[C---:B------:R-:W-:Y:S02]  /*13c0*/  PRMT R8, R12.reuse, 0x9910, RZ ;  /* 0x000099100c087816 */ /* 0x040fe400000000ff */
[----:B------:R-:W-:Y:S02]  /*13d0*/  CS2R R104, SRZ ;  /* 0x0000000000687805 */ /* 0x000fe4000001ff00 */
[----:B------:R-:W-:-:S02]  /*13e0*/  SHF.L.U32 R12, R12, 0x4, RZ ;  /* 0x000000040c0c7819 */ /* 0x000fc400000006ff */
[----:B------:R-:W-:Y:S02]  /*13f0*/  CS2R R112, SRZ ;  /* 0x0000000000707805 */ /* 0x000fe4000001ff00 */
[----:B------:R-:W-:Y:S01]  /*1400*/  CS2R R120, SRZ ;  /* 0x0000000000787805 */ /* 0x000fe2000001ff00 */
[----:B------:R-:W-:Y:S01]  /*1410*/  IMAD R8, R8, 0x19, RZ ;  /* 0x0000001908087824 */ /* 0x000fe200078e02ff */
[----:B-1----:R-:W-:Y:S02]  /*1420*/  LOP3.LUT R10, R12, 0xffff, RZ, 0xc0, !PT ;  /* 0x0000ffff0c0a7812 */ /* 0x002fe400078ec0ff */
[----:B------:R-:W-:Y:S02]  /*1430*/  CS2R R128, SRZ ;  /* 0x0000000000807805 */ /* 0x000fe4000001ff00 */
[----:B------:R-:W-:Y:S02]  /*1440*/  CS2R R136, SRZ ;  /* 0x0000000000887805 */ /* 0x000fe4000001ff00 */
[----:B------:R-:W-:-:S02]  /*1450*/  CS2R R164, SRZ ;  /* 0x0000000000a47805 */ /* 0x000fc4000001ff00 */
[----:B------:R-:W-:Y:S01]  /*1460*/  IADD3 R8, PT, PT, RZ, -R8, RZ ;  /* 0x80000008ff087210 */ /* 0x000fe20007ffe0ff */
[----:B------:R-:W-:-:S04]  /*1470*/  DEPBAR.LE SB0, 0x2 ;  /* 0x000080800000791a */ /* 0x000fc80000000000 */
[----:B------:R-:W-:Y:S01]  /*1480*/  PRMT R11, R8, 0x7710, RZ ;  /* 0x00007710080b7816 */ /* 0x000fe200000000ff */
[----:B---3--:R-:W-:Y:S01]  /*1490*/  ULEA UR4, UR5, UR4, 0x18 ;  /* 0x0000000405047291 */ /* 0x008fe2000f8ec0ff */
[----:B------:R-:W-:Y:S02]  /*14a0*/  CS2R R162, SRZ ;  /* 0x0000000000a27805 */ /* 0x000fe4000001ff00 */
[----:B------:R-:W-:Y:S02]  /*14b0*/  CS2R R148, SRZ ;  /* 0x0000000000947805 */ /* 0x000fe4000001ff00 */
[----:B------:R-:W-:Y:S02]  /*14c0*/  IADD3 R11, PT, PT, R11, R0, RZ ;  /* 0x000000000b0b7210 */ /* 0x000fe40007ffe0ff */
[----:B------:R-:W-:Y:S02]  /*14d0*/  CS2R R140, SRZ ;  /* 0x00000000008c7805 */ /* 0x000fe4000001ff00 */
[----:B------:R-:W-:-:S02]  /*14e0*/  CS2R R48, SRZ ;  /* 0x0000000000307805 */ /* 0x000fc4000001ff00 */
[----:B------:R-:W-:Y:S02]  /*14f0*/  MOV R13, UR4 ;  /* 0x00000004000d7c02 */ /* 0x000fe40008000f00 */
[----:B------:R-:W-:Y:S02]  /*1500*/  CS2R R70, SRZ ;  /* 0x0000000000467805 */ /* 0x000fe4000001ff00 */
[----:B------:R-:W-:Y:S02]  /*1510*/  SHF.L.U32 R8, R11, 0x3, RZ ;  /* 0x000000030b087819 */ /* 0x000fe400000006ff */
[----:B------:R-:W-:Y:S02]  /*1520*/  CS2R R74, SRZ ;  /* 0x00000000004a7805 */ /* 0x000fe4000001ff00 */
[----:B------:R-:W-:Y:S01]  /*1530*/  LEA R10, R10, R13, 0x2 ;  /* 0x0000000d0a0a7211 */ /* 0x000fe200078e10ff */
[----:B------:R-:W-:Y:S01]  /*1540*/  BAR.SYNC.DEFER_BLOCKING 0x0 ;  /* 0x0000000000007b1d */ /* 0x000fe20000010000 */
[----:B------:R-:W-:-:S02]  /*1550*/  LOP3.LUT R8, R8, 0xf8, RZ, 0xc0, !PT ;  /* 0x000000f808087812 */ /* 0x000fc400078ec0ff */
[----:B------:R-:W-:Y:S02]  /*1560*/  CS2R R156, SRZ ;  /* 0x00000000009c7805 */ /* 0x000fe4000001ff00 */
[----:B------:R-:W-:Y:S02]  /*1570*/  MOV R17, RZ ;  /* 0x000000ff00117202 */ /* 0x000fe40000000f00 */
[----:B------:R-:W-:Y:S02]  /*1580*/  CS2R R152, SRZ ;  /* 0x0000000000987805 */ /* 0x000fe4000001ff00 */
[----:B------:R-:W-:Y:S02]  /*1590*/  LEA R8, R8, R13, 0x2 ;  /* 0x0000000d08087211 */ /* 0x000fe400078e10ff */
[----:B------:R-:W-:Y:S02]  /*15a0*/  CS2R R144, SRZ ;  /* 0x0000000000907805 */ /* 0x000fe4000001ff00 */
[----:B------:R-:W-:-:S02]  /*15b0*/  CS2R R86, SRZ ;  /* 0x0000000000567805 */ /* 0x000fc4000001ff00 */
[----:B------:R-:W-:Y:S02]  /*15c0*/  CS2R R50, SRZ ;  /* 0x0000000000327805 */ /* 0x000fe4000001ff00 */
[----:B------:R-:W-:Y:S02]  /*15d0*/  CS2R R42, SRZ ;  /* 0x00000000002a7805 */ /* 0x000fe4000001ff00 */
[----:B------:R-:W-:Y:S02]  /*15e0*/  CS2R R68, SRZ ;  /* 0x0000000000447805 */ /* 0x000fe4000001ff00 */
[----:B------:R-:W-:Y:S02]  /*15f0*/  CS2R R72, SRZ ;  /* 0x0000000000487805 */ /* 0x000fe4000001ff00 */
        /* <DEDUP_REMOVED lines=11> */
[----:B------:R-:W-:Y:S01]  /*16b0*/  MOV R187, RZ ;  /* 0x000000ff00bb7202 */ /* 0x000fe20000000f00 */
[----:B------:R1:W2:Y:S01]  /*16c0*/  LDS.128 R60, [R8+0x1e00] ;  /* 0x001e0000083c7984 */ /* 0x0002a20000000c00 */
[----:B------:R-:W-:Y:S02]  /*16d0*/  CS2R R160, SRZ ;  /* 0x0000000000a07805 */ /* 0x000fe4000001ff00 */
[----:B------:R-:W-:-:S02]  /*16e0*/  CS2R R150, SRZ ;  /* 0x0000000000967805 */ /* 0x000fc4000001ff00 */
[----:B------:R-:W-:Y:S01]  /*16f0*/  CS2R R142, SRZ ;  /* 0x00000000008e7805 */ /* 0x000fe2000001ff00 */
[----:B------:R1:W3:Y:S01]  /*1700*/  LDS.128 R20, [R8+0x1e10] ;  /* 0x001e100008147984 */ /* 0x0002e20000000c00 */
[----:B------:R-:W-:Y:S02]  /*1710*/  CS2R R84, SRZ ;  /* 0x0000000000547805 */ /* 0x000fe4000001ff00 */
[----:B------:R-:W-:Y:S02]  /*1720*/  CS2R R36, SRZ ;  /* 0x0000000000247805 */ /* 0x000fe4000001ff00 */
[----:B------:R-:W-:Y:S01]  /*1730*/  CS2R R88, SRZ ;  /* 0x0000000000587805 */ /* 0x000fe2000001ff00 */
[----:B------:R1:W4:Y:S01]  /*1740*/  LDS.128 R32, [R10] ;  /* 0x000000000a207984 */ /* 0x0003220000000c00 */
[----:B------:R-:W-:Y:S02]  /*1750*/  CS2R R92, SRZ ;  /* 0x00000000005c7805 */ /* 0x000fe4000001ff00 */
[----:B------:R-:W-:-:S02]  /*1760*/  CS2R R100, SRZ ;  /* 0x0000000000647805 */ /* 0x000fc4000001ff00 */
[----:B------:R-:W-:Y:S01]  /*1770*/  CS2R R108, SRZ ;  /* 0x00000000006c7805 */ /* 0x000fe2000001ff00 */
[----:B------:R1:W5:Y:S01]  /*1780*/  LDS.128 R28, [R10+0x10] ;  /* 0x000010000a1c7984 */ /* 0x0003620000000c00 */
[----:B------:R-:W-:Y:S02]  /*1790*/  CS2R R116, SRZ ;  /* 0x0000000000747805 */ /* 0x000fe4000001ff00 */
[----:B------:R-:W-:Y:S02]  /*17a0*/  CS2R R124, SRZ ;  /* 0x00000000007c7805 */ /* 0x000fe4000001ff00 */
[----:B------:R-:W-:Y:S01]  /*17b0*/  CS2R R132, SRZ ;  /* 0x0000000000847805 */ /* 0x000fe2000001ff00 */
[----:B------:R1:W1:Y:S01]  /*17c0*/  LDS.128 R24, [R10+0x20] ;  /* 0x000020000a187984 */ /* 0x0002620000000c00 */
[----:B------:R-:W-:Y:S02]  /*17d0*/  CS2R R168, SRZ ;  /* 0x0000000000a87805 */ /* 0x000fe4000001ff00 */
[----:B------:R-:W-:-:S02]  /*17e0*/  CS2R R158, SRZ ;  /* 0x00000000009e7805 */ /* 0x000fc4000001ff00 */
[----:B------:R-:W-:Y:S01]  /*17f0*/  CS2R R166, SRZ ;  /* 0x0000000000a67805 */ /* 0x000fe2000001ff00 */
[----:B------:R1:W1:Y:S01]  /*1800*/  LDS.128 R56, [R10+0x30] ;  /* 0x000030000a387984 */ /* 0x0002620000000c00 */
        /* <DEDUP_REMOVED lines=9> */
[----:B------:R-:W-:Y:S01]  /*18a0*/  CS2R R134, SRZ ;  /* 0x0000000000867805 */ /* 0x000fe2000001ff00 */
[----:B------:R-:W1:Y:S01]  /*18b0*/  LDCU.64 UR10, c[0x0][0x380] ;  /* 0x00007000ff0a77ac */ /* 0x000e620008000a00 */
[----:B--23--:R-:W1:Y:S05]  /*18c0*/  LDCU.64 UR12, c[0x0][0x388] ;  /* 0x00007100ff0c77ac */ /* 0x00ce6a0008000a00 */
.L_x_12:
[----:B------:R-:W2:Y:S01]  /*18d0*/  S2R R183, SR_CgaCtaId ;  /* 0x0000000000b77919 */ /* 0x000ea20000008800 */
[----:B------:R-:W-:Y:S01]  /*18e0*/  BSSY.RECONVERGENT B0, `(.L_x_10) ;  /* 0x00000af000007945 */ /* 0x000fe20003800200 */
[C---:B---34-:R-:W-:Y:S01]  /*18f0*/  FFMA R171, R32.reuse, R60, R83 ;  /* 0x0000003c20ab7223 */ /* 0x058fe20000000053 */
[C---:B------:R-:W-:Y:S01]  /*1900*/  FFMA R170, R32.reuse, R61, R170 ;  /* 0x0000003d20aa7223 */ /* 0x040fe200000000aa */
[----:B------:R-:W-:Y:S01]  /*1910*/  BAR.SYNC.DEFER_BLOCKING 0x0 ;  /* 0x0000000000007b1d */ /* 0x000fe20000010000 */
[C---:B------:R-:W-:Y:S01]  /*1920*/  FFMA R169, R32.reuse, R62, R169 ;  /* 0x0000003e20a97223 */ /* 0x040fe200000000a9 */
[C---:B------:R-:W-:Y:S01]  /*1930*/  FFMA R84, R32.reuse, R63, R84 ;  /* 0x0000003f20547223 */ /* 0x040fe20000000054 */
[C---:B-1----:R-:W-:Y:S01]  /*1940*/  FFMA R85, R32.reuse, R20, R85 ;  /* 0x0000001420557223 */ /* 0x042fe20000000055 */
[C---:B------:R-:W-:Y:S01]  /*1950*/  FFMA R86, R32.reuse, R21, R86 ;  /* 0x0000001520567223 */ /* 0x040fe20000000056 */
[C---:B------:R-:W-:Y:S01]  /*1960*/  FFMA R87, R32.reuse, R22, R87 ;  /* 0x0000001620577223 */ /* 0x040fe20000000057 */
[----:B------:R-:W-:Y:S01]  /*1970*/  FFMA R140, R32, R23, R140 ;  /* 0x00000017208c7223 */ /* 0x000fe2000000008c */
[C---:B------:R-:W-:Y:S01]  /*1980*/  FFMA R139, R33.reuse, R60, R139 ;  /* 0x0000003c218b7223 */ /* 0x040fe2000000008b */
[C---:B------:R-:W-:Y:S01]  /*1990*/  FFMA R142, R33.reuse, R61, R142 ;  /* 0x0000003d218e7223 */ /* 0x040fe2000000008e */
[C---:B------:R-:W-:Y:S01]  /*19a0*/  FFMA R141, R33.reuse, R62, R141 ;  /* 0x0000003e218d7223 */ /* 0x040fe2000000008d */
[C---:B------:R-:W-:Y:S01]  /*19b0*/  FFMA R144, R33.reuse, R63, R144 ;  /* 0x0000003f21907223 */ /* 0x040fe20000000090 */
[C---:B------:R-:W-:Y:S01]  /*19c0*/  FFMA R143, R33.reuse, R20, R143 ;  /* 0x00000014218f7223 */ /* 0x040fe2000000008f */
        /* <DEDUP_REMOVED lines=19> */
[C---:B-----5:R-:W-:Y:S01]  /*1b00*/  FFMA R65, R28.reuse, R60, R163 ;  /* 0x0000003c1c417223 */ /* 0x060fe200000000a3 */
        /* <DEDUP_REMOVED lines=31> */
[C---:B-1----:R-:W-:Y:S01]  /*1d00*/  FFMA R111, R24.reuse, R60, R111 ;  /* 0x0000003c186f7223 */ /* 0x042fe2000000006f */
        /* <DEDUP_REMOVED lines=15> */
[----:B------:R-:W-:Y:S01]  /*1e00*/  MOV R54, 0x400 ;  /* 0x0000040000367802 */ /* 0x000fe20000000f00 */
[----:B--2---:R-:W-:Y:S06]  /*1e10*/  @P0 BRA `(.L_x_11) ;  /* 0x00000004006c0947 */ /* 0x004fec0003800000 */
[----:B------:R-:W1:Y:S01]  /*1e20*/  S2UR UR5, SR_CgaCtaId ;  /* 0x00000000000579c3 */ /* 0x000e620000008800 */
[----:B------:R-:W2:Y:S01]  /*1e30*/  S2R R24, SR_SWINHI ;  /* 0x0000000000187919 */ /* 0x000ea20000002f00 */
[C---:B------:R-:W-:Y:S01]  /*1e40*/  IMAD R15, R9.reuse, 0x1770, RZ ;  /* 0x00001770090f7824 */ /* 0x040fe200078e02ff */
[C---:B------:R-:W-:Y:S01]  /*1e50*/  IADD3 R8, PT, PT, R9.reuse, -0x1, RZ ;  /* 0xffffffff09087810 */ /* 0x040fe20007ffe0ff */
[----:B------:R-:W-:Y:S01]  /*1e60*/  UMOV UR4, 0x400 ;  /* 0x0000040000047882 */ /* 0x000fe20000000000 */
[C---:B------:R-:W-:Y:S01]  /*1e70*/  IADD3 R14, PT, PT, R9.reuse, -0x1, RZ ;  /* 0xffffffff090e7810 */ /* 0x040fe20007ffe0ff */
[----:B------:R-:W-:Y:S01]  /*1e80*/  IMAD R31, R9, 0x2ee0, RZ ;  /* 0x00002ee0091f7824 */ /* 0x000fe200078e02ff */
[----:B------:R-:W-:Y:S01]  /*1e90*/  IADD3 R10, P1, PT, R15, R4, RZ ;  /* 0x000000040f0a7210 */ /* 0x000fe20007f3e0ff */
[----:B------:R-:W3:Y:S01]  /*1ea0*/  S2UR UR6, SR_SWINHI ;  /* 0x00000000000679c3 */ /* 0x000ee20000002f00 */
[----:B------:R-:W-:Y:S02]  /*1eb0*/  LOP3.LUT R15, R8, 0x3, RZ, 0xc0, !PT ;  /* 0x00000003080f7812 */ /* 0x000fe400078ec0ff */
[----:B------:R-:W-:-:S02]  /*1ec0*/  LOP3.LUT R29, R14, 0x3, RZ, 0xc0, !PT ;  /* 0x000000030e1d7812 */ /* 0x000fc400078ec0ff */
[----:B------:R-:W-:Y:S01]  /*1ed0*/  IADD3.X R25, PT, PT, RZ, R5, RZ, P1, !PT ;  /* 0x00000005ff197210 */ /* 0x000fe20000ffe4ff */
[--C-:B------:R-:W-:Y:S01]  /*1ee0*/  IMAD R15, R15, 0x78, R0.reuse ;  /* 0x000000780f0f7824 */ /* 0x100fe200078e0200 */
[----:B------:R-:W-:Y:S01]  /*1ef0*/  LEA R16, P1, R10, UR10, 0x2 ;  /* 0x0000000a0a107c11 */ /* 0x000fe2000f8210ff */
[----:B------:R-:W-:-:S03]  /*1f00*/  IMAD R29, R29, 0x78, R0 ;  /* 0x000000781d1d7824 */ /* 0x000fc600078e0200 */
[----:B------:R-:W-:Y:S01]  /*1f10*/  LEA.HI.X R32, R10, UR11, R25, 0x2, P1 ;  /* 0x0000000b0a207c11 */ /* 0x000fe200088f1419 */
[----:B------:R-:W-:Y:S01]  /*1f20*/  IMAD R25, R15, 0x28, RZ ;  /* 0x000000280f197824 */ /* 0x000fe200078e02ff */
[----:B------:R-:W-:Y:S01]  /*1f30*/  IADD3 R8, P1, PT, R31, R6, RZ ;  /* 0x000000061f087210 */ /* 0x000fe20007f3e0ff */
[----:B-1----:R-:W-:-:S03]  /*1f40*/  ULEA UR4, UR5, UR4, 0x18 ;  /* 0x0000000405047291 */ /* 0x002fc6000f8ec0ff */
[----:B------:R-:W-:-:S04]  /*1f50*/  LEA R34, P2, R8, UR12, 0x2 ;  /* 0x0000000c08227c11 */ /* 0x000fc8000f8410ff */
[----:B------:R-:W-:Y:S01]  /*1f60*/  UMOV UR4, UR4 ;  /* 0x0000000400047c82 */ /* 0x000fe20008000000 */
[----:B---3--:R-:W-:Y:S01]  /*1f70*/  UMOV UR5, UR6 ;  /* 0x0000000600057c82 */ /* 0x008fe20008000000 */
[----:B------:R-:W-:Y:S02]  /*1f80*/  MOV R14, R13 ;  /* 0x0000000d000e7202 */ /* 0x000fe40000000f00 */
[----:B--2---:R-:W-:Y:S02]  /*1f90*/  MOV R15, R24 ;  /* 0x00000018000f7202 */ /* 0x004fe40000000f00 */
[----:B------:R-:W-:Y:S02]  /*1fa0*/  LEA R24, P3, R29, UR4, 0x4 ;  /* 0x000000041d187c11 */ /* 0x000fe4000f8620ff */
[----:B------:R-:W-:Y:S02]  /*1fb0*/  IADD3.X R13, PT, PT, RZ, R7, RZ, P1, !PT ;  /* 0x00000007ff0d7210 */ /* 0x000fe40000ffe4ff */
[----:B------:R-:W-:-:S02]  /*1fc0*/  IADD3 R10, P1, PT, R25, R14, RZ ;  /* 0x0000000e190a7210 */ /* 0x000fc40007f3e0ff */
[----:B------:R-:W-:Y:S02]  /*1fd0*/  IADD3.X R25, PT, PT, RZ, UR5, RZ, P3, !PT ;  /* 0x00000005ff197c10 */ /* 0x000fe40009ffe4ff */
[----:B------:R-:W-:Y:S02]  /*1fe0*/  IADD3 R14, P3, PT, R24, 0x4, RZ ;  /* 0x00000004180e7810 */ /* 0x000fe40007f7e0ff */
[----:B------:R-:W-:Y:S02]  /*1ff0*/  LEA.HI.X R52, R8, UR13, R13, 0x2, P2 ;  /* 0x0000000d08347c11 */ /* 0x000fe400090f140d */
[----:B------:R-:W-:Y:S02]  /*2000*/  IADD3.X R8, PT, PT, RZ, R15, RZ, P1, !PT ;  /* 0x0000000fff087210 */ /* 0x000fe40000ffe4ff */
[----:B------:R-:W-:Y:S02]  /*2010*/  IADD3 R28, P1, PT, R24, 0x8, RZ ;  /* 0x00000008181c7810 */ /* 0x000fe40007f3e0ff */
[----:B------:R-:W-:-:S02]  /*2020*/  IADD3.X R15, PT, PT, RZ, R25, RZ, P3, !PT ;  /* 0x00000019ff0f7210 */ /* 0x000fc40001ffe4ff */
[----:B------:R-:W-:Y:S02]  /*2030*/  MOV R83, R24 ;  /* 0x0000001800537202 */ /* 0x000fe40000000f00 */
[----:B------:R-:W-:Y:S02]  /*2040*/  IADD3 R24, P2, PT, R24, 0xc, RZ ;  /* 0x0000000c18187810 */ /* 0x000fe40007f5e0ff */
[----:B------:R-:W-:Y:S02]  /*2050*/  IADD3.X R29, PT, PT, RZ, R25, RZ, P1, !PT ;  /* 0x00000019ff1d7210 */ /* 0x000fe40000ffe4ff */
[----:B------:R-:W-:Y:S02]  /*2060*/  MOV R161, R14 ;  /* 0x0000000e00a17202 */ /* 0x000fe40000000f00 */
[----:B------:R-:W-:Y:S02]  /*2070*/  IADD3 R14, P1, PT, R10, 0x1e00, RZ ;  /* 0x00001e000a0e7810 */ /* 0x000fe40007f3e0ff */
[----:B------:R-:W-:-:S02]  /*2080*/  IADD3.X R25, PT, PT, RZ, R25, RZ, P2, !PT ;  /* 0x00000019ff197210 */ /* 0x000fc400017fe4ff */
[----:B------:R-:W-:Y:S02]  /*2090*/  MOV R163, R28 ;  /* 0x0000001c00a37202 */ /* 0x000fe40000000f00 */
[----:B------:R-:W-:Y:S02]  /*20a0*/  IADD3 R28, P2, PT, R10, 0x1e04, RZ ;  /* 0x00001e040a1c7810 */ /* 0x000fe40007f5e0ff */
[-C--:B------:R-:W-:Y:S02]  /*20b0*/  IADD3.X R15, PT, PT, RZ, R8.reuse, RZ, P1, !PT ;  /* 0x00000008ff0f7210 */ /* 0x080fe40000ffe4ff */
[----:B------:R-:W-:Y:S02]  /*20c0*/  IADD3.X R29, PT, PT, RZ, R8, RZ, P2, !PT ;  /* 0x00000008ff1d7210 */ /* 0x000fe400017fe4ff */
[----:B------:R-:W-:Y:S02]  /*20d0*/  MOV R13, R14 ;  /* 0x0000000e000d7202 */ /* 0x000fe40000000f00 */
        /* <DEDUP_REMOVED lines=8> */
[----:B------:R-:W-:Y:S02]  /*2160*/  MOV R35, R24 ;  /* 0x0000001800237202 */ /* 0x000fe40000000f00 */
[C---:B------:R-:W-:Y:S02]  /*2170*/  IADD3 R14, P3, PT, R10.reuse, 0x1e18, RZ ;  /* 0x00001e180a0e7810 */ /* 0x040fe40007f7e0ff */
[C---:B------:R-:W-:Y:S02]  /*2180*/  IADD3 R24, P2, PT, R10.reuse, 0x1e14, RZ ;  /* 0x00001e140a187810 */ /* 0x040fe40007f5e0ff */
[----:B------:R-:W-:Y:S02]  /*2190*/  IADD3.X R29, PT, PT, RZ, R8, RZ, P1, !PT ;  /* 0x00000008ff1d7210 */ /* 0x000fe40000ffe4ff */
[----:B------:R-:W-:-:S02]  /*21a0*/  IADD3 R30, P1, PT, R10, 0x1e1c, RZ ;  /* 0x00001e1c0a1e7810 */ /* 0x000fc40007f3e0ff */
[-C--:B------:R-:W-:Y:S02]  /*21b0*/  IADD3.X R15, PT, PT, RZ, R8.reuse, RZ, P3, !PT ;  /* 0x00000008ff0f7210 */ /* 0x080fe40001ffe4ff */
[-C--:B------:R-:W-:Y:S02]  /*21c0*/  IADD3.X R25, PT, PT, RZ, R8.reuse, RZ, P2, !PT ;  /* 0x00000008ff197210 */ /* 0x080fe400017fe4ff */
[----:B------:R-:W-:Y:S02]  /*21d0*/  IADD3.X R31, PT, PT, RZ, R8, RZ, P1, !PT ;  /* 0x00000008ff1f7210 */ /* 0x000fe40000ffe4ff */
[----:B------:R-:W-:Y:S02]  /*21e0*/  MOV R79, R14 ;  /* 0x0000000e004f7202 */ /* 0x000fe40000000f00 */
[----:B------:R-:W-:Y:S02]  /*21f0*/  MOV R77, R24 ;  /* 0x00000018004d7202 */ /* 0x000fe40000000f00 */
[----:B------:R-:W-:-:S02]  /*2200*/  IADD3 R14, P1, PT, R16, 0x12000, RZ ;  /* 0x00012000100e7810 */ /* 0x000fc40007f3e0ff */
[C---:B------:R-:W-:Y:S02]  /*2210*/  IADD3 R24, P2, PT, R10.reuse, 0x1e24, RZ ;  /* 0x00001e240a187810 */ /* 0x040fe40007f5e0ff */
[----:B------:R-:W-:Y:S02]  /*2220*/  MOV R55, R28 ;  /* 0x0000001c00377202 */ /* 0x000fe40000000f00 */
[----:B------:R-:W-:Y:S02]  /*2230*/  IADD3 R28, P3, PT, R10, 0x1e20, RZ ;  /* 0x00001e200a1c7810 */ /* 0x000fe40007f7e0ff */
[----:B------:R-:W-:Y:S02]  /*2240*/  IADD3.X R15, PT, PT, RZ, R32, RZ, P1, !PT ;  /* 0x00000020ff0f7210 */ /* 0x000fe40000ffe4ff */
[-C--:B------:R-:W-:Y:S02]  /*2250*/  IADD3.X R25, PT, PT, RZ, R8.reuse, RZ, P2, !PT ;  /* 0x00000008ff197210 */ /* 0x080fe400017fe4ff */
[----:B------:R-:W-:Y:S01]  /*2260*/  IADD3.X R29, PT, PT, RZ, R8, RZ, P3, !PT ;  /* 0x00000008ff1d7210 */ /* 0x000fe20001ffe4ff */
[----:B------:R-:W-:Y:S01]  /*2270*/  @!PT LDS RZ, [RZ] ;  /* 0x00000000fffff984 */ /* 0x000fe20000000800 */
[----:B------:R-:W-:Y:S01]  /*2280*/  @!PT LDS RZ, [RZ] ;  /* 0x00000000fffff984 */ /* 0x000fe20000000800 */
[----:B------:R-:W-:Y:S01]  /*2290*/  @!PT LDS RZ, [RZ] ;  /* 0x00000000fffff984 */ /* 0x000fe20000000800 */
[----:B------:R1:W-:Y:S01]  /*22a0*/  LDGSTS.E [R13], desc[UR8][R14.64+-0x6c0] ;  /* 0x000009400e0d7fae */ /* 0x0003e2000b9a1008 */
[----:B------:R-:W-:-:S02]  /*22b0*/  MOV R81, R24 ;  /* 0x0000001800517202 */ /* 0x000fc40000000f00 */
[----:B------:R-:W-:Y:S01]  /*22c0*/  IADD3 R24, P1, PT, R34, 0x23000, RZ ;  /* 0x0002300022187810 */ /* 0x000fe20007f3e0ff */
[----:B------:R1:W-:Y:S01]  /*22d0*/  LDGSTS.E [R33], desc[UR8][R14.64+-0x6bc] ;  /* 0x000009440e217fae */ /* 0x0003e2000b9a1008 */
[----:B------:R-:W-:Y:S02]  /*22e0*/  MOV R31, R30 ;  /* 0x0000001e001f7202 */ /* 0x000fe40000000f00 */
[----:B------:R-:W-:Y:S01]  /*22f0*/  MOV R29, R28 ;  /* 0x0000001c001d7202 */ /* 0x000fe20000000f00 */
[----:B------:R1:W-:Y:S01]  /*2300*/  LDGSTS.E [R35], desc[UR8][R14.64+-0x6b8] ;  /* 0x000009480e237fae */ /* 0x0003e2000b9a1008 */
[----:B------:R-:W-:-:S03]  /*2310*/  IADD3.X R25, PT, PT, RZ, R52, RZ, P1, !PT ;  /* 0x00000034ff197210 */ /* 0x000fc60000ffe4ff */
        /* <DEDUP_REMOVED lines=11> */
.L_x_11:
[----:B------:R-:W-:Y:S05]  /*23d0*/  BSYNC.RECONVERGENT B0 ;  /* 0x0000000000007941 */ /* 0x000fea0003800200 */
.L_x_10:
[----:B------:R-:W0:Y:S01]  /*23e0*/  LDGDEPBAR ;  /* 0x00000000000079af */ /* 0x000e220000000000 */
[----:B------:R-:W-:Y:S01]  /*23f0*/  SHF.L.U32 R8, R11, 0x3, RZ ;  /* 0x000000030b087819 */ /* 0x000fe200000006ff */
[C---:B------:R-:W-:Y:S01]  /*2400*/  FFMA R78, R26.reuse, R21, R82 ;  /* 0x000000151a4e7223 */ /* 0x040fe20000000052 */
[----:B-1----:R-:W-:Y:S01]  /*2410*/  LEA R13, R183, R54, 0x18 ;  /* 0x00000036b70d7211 */ /* 0x002fe200078ec0ff */
[----:B------:R-:W-:Y:S01]  /*2420*/  FFMA R95, R26, R60, R95 ;  /* 0x0000003c1a5f7223 */ /* 0x000fe2000000005f */
[----:B------:R-:W-:Y:S01]  /*2430*/  LOP3.LUT R8, R8, 0xf8, RZ, 0xc0, !PT ;  /* 0x000000f808087812 */ /* 0x000fe200078ec0ff */
[----:B------:R-:W-:Y:S01]  /*2440*/  FFMA R94, R26, R61, R94 ;  /* 0x0000003d1a5e7223 */ /* 0x000fe2000000005e */
[----:B------:R-:W-:Y:S01]  /*2450*/  LOP3.LUT R16, R12, 0xffff, RZ, 0xc0, !PT ;  /* 0x0000ffff0c107812 */ /* 0x000fe200078ec0ff */
[----:B------:R-:W-:Y:S01]  /*2460*/  FFMA R93, R26, R62, R93 ;  /* 0x0000003e1a5d7223 */ /* 0x000fe2000000005d */
[----:B------:R-:W-:Y:S01]  /*2470*/  LEA R14, R8, R13, 0x2 ;  /* 0x0000000d080e7211 */ /* 0x000fe200078e10ff */
[C---:B------:R-:W-:Y:S01]  /*2480*/  FFMA R92, R26.reuse, R63, R92 ;  /* 0x0000003f1a5c7223 */ /* 0x040fe2000000005c */
[----:B------:R-:W-:Y:S01]  /*2490*/  LOP3.LUT R25, R9, 0x3, RZ, 0xc0, !PT ;  /* 0x0000000309197812 */ /* 0x000fe200078ec0ff */
[----:B------:R-:W-:Y:S01]  /*24a0*/  FFMA R79, R26, R20, R187 ;  /* 0x000000141a4f7223 */ /* 0x000fe200000000bb */
[----:B------:R-:W-:Y:S01]  /*24b0*/  LEA R8, R16, R13, 0x2 ;  /* 0x0000000d10087211 */ /* 0x000fe200078e10ff */
[C---:B------:R-:W-:Y:S01]  /*24c0*/  FFMA R77, R26.reuse, R22, R185 ;  /* 0x000000161a4d7223 */ /* 0x040fe200000000b9 */
[----:B------:R-:W-:Y:S01]  /*24d0*/  FFMA R76, R26, R23, R184 ;  /* 0x000000171a4c7223 */ /* 0x000fe200000000b8 */
[----:B------:R-:W-:-:S02]  /*24e0*/  IMAD R15, R25, 0x12c0, R14 ;  /* 0x000012c0190f7824 */ /* 0x000fc400078e020e */
[----:B------:R-:W-:Y:S01]  /*24f0*/  FFMA R91, R27, R60, R91 ;  /* 0x0000003c1b5b7223 */ /* 0x000fe2000000005b */
[----:B------:R-:W-:Y:S02]  /*2500*/  IMAD R10, R25, 0x780, R8 ;  /* 0x00000780190a7824 */ /* 0x000fe400078e0208 */
[C---:B------:R-:W-:Y:S01]  /*2510*/  FFMA R90, R27.reuse, R61, R90 ;  /* 0x0000003d1b5a7223 */ /* 0x040fe2000000005a */
[C---:B------:R-:W-:Y:S01]  /*2520*/  FFMA R89, R27.reuse, R62, R89 ;  /* 0x0000003e1b597223 */ /* 0x040fe20000000059 */
[C---:B------:R-:W-:Y:S01]  /*2530*/  FFMA R88, R27.reuse, R63, R88 ;  /* 0x0000003f1b587223 */ /* 0x040fe20000000058 */
[C---:B------:R-:W-:Y:S01]  /*2540*/  FFMA R51, R27.reuse, R20, R51 ;  /* 0x000000141b337223 */ /* 0x040fe20000000033 */
[----:B------:R-:W-:Y:S01]  /*2550*/  FFMA R18, R27, R21, R18 ;  /* 0x000000151b127223 */ /* 0x000fe20000000012 */
[----:B------:R-:W-:-:S04]  /*2560*/  DEPBAR.LE SB0, 0x2 ;  /* 0x000080800000791a */ /* 0x000fc80000000000 */
[----:B------:R-:W-:Y:S01]  /*2570*/  BAR.SYNC.DEFER_BLOCKING 0x0 ;  /* 0x0000000000007b1d */ /* 0x000fe20000010000 */
[C---:B------:R-:W-:Y:S01]  /*2580*/  FFMA R17, R27.reuse, R22, R17 ;  /* 0x000000161b117223 */ /* 0x040fe20000000011 */
[----:B------:R-:W-:Y:S01]  /*2590*/  FFMA R176, R27, R23, R176 ;  /* 0x000000171bb07223 */ /* 0x000fe200000000b0 */
[C---:B------:R-:W-:Y:S01]  /*25a0*/  FFMA R173, R56.reuse, R20, R173 ;  /* 0x0000001438ad7223 */ /* 0x040fe200000000ad */
[C---:B------:R-:W-:Y:S01]  /*25b0*/  FFMA R72, R56.reuse, R21, R72 ;  /* 0x0000001538487223 */ /* 0x040fe20000000048 */
        /* <DEDUP_REMOVED lines=19> */
[----:B------:R-:W-:Y:S01]  /*26f0*/  LDS.128 R80, [R15+0x2120] ;  /* 0x002120000f507984 */ /* 0x000fe20000000c00 */
[C---:B------:R-:W-:Y:S01]  /*2700*/  FFMA R30, R57.reuse, R61, R178 ;  /* 0x0000003d391e7223 */ /* 0x040fe200000000b2 */
[C---:B------:R-:W-:Y:S01]  /*2710*/  FFMA R73, R57.reuse, R62, R73 ;  /* 0x0000003e39497223 */ /* 0x040fe20000000049 */
[----:B------:R-:W-:Y:S01]  /*2720*/  FFMA R28, R57, R63, R70 ;  /* 0x0000003f391c7223 */ /* 0x000fe20000000046 */
[----:B------:R-:W1:Y:S01]  /*2730*/  LDS.128 R160, [R10+0x140] ;  /* 0x000140000aa07984 */ /* 0x000e620000000c00 */
[C---:B------:R-:W-:Y:S01]  /*2740*/  FFMA R39, R58.reuse, R60, R39 ;  /* 0x0000003c3a277223 */ /* 0x040fe20000000027 */
[C---:B------:R-:W-:Y:S01]  /*2750*/  FFMA R38, R58.reuse, R61, R38 ;  /* 0x0000003d3a267223 */ /* 0x040fe20000000026 */
[C---:B------:R-:W-:Y:S01]  /*2760*/  FFMA R35, R58.reuse, R62, R69 ;  /* 0x0000003e3a237223 */ /* 0x040fe20000000045 */
[----:B------:R-:W2:Y:S01]  /*2770*/  LDS.128 R52, [R15+0x2130] ;  /* 0x002130000f347984 */ /* 0x000ea20000000c00 */
[----:B------:R-:W-:Y:S01]  /*2780*/  FFMA R36, R58, R63, R36 ;  /* 0x0000003f3a247223 */ /* 0x000fe20000000024 */
[C---:B------:R-:W-:Y:S01]  /*2790*/  FFMA R47, R59.reuse, R60, R47 ;  /* 0x0000003c3b2f7223 */ /* 0x040fe2000000002f */
[C---:B------:R-:W-:Y:S01]  /*27a0*/  FFMA R48, R59.reuse, R61, R48 ;  /* 0x0000003d3b307223 */ /* 0x040fe20000000030 */
[----:B------:R-:W3:Y:S01]  /*27b0*/  LDS.128 R24, [R10+0x150] ;  /* 0x000150000a187984 */ /* 0x000ee20000000c00 */
[C---:B------:R-:W-:Y:S01]  /*27c0*/  FFMA R37, R59.reuse, R62, R37 ;  /* 0x0000003e3b257223 */ /* 0x040fe20000000025 */
[----:B------:R-:W-:Y:S01]  /*27d0*/  FFMA R44, R59, R63, R44 ;  /* 0x0000003f3b2c7223 */ /* 0x000fe2000000002c */
[----:B------:R-:W-:Y:S01]  /*27e0*/  IADD3 R9, PT, PT, R9, 0x1, RZ ;  /* 0x0000000109097810 */ /* 0x000fe20007ffe0ff */
[----:B------:R-:W4:Y:S03]  /*27f0*/  LDS.128 R20, [R10+0x160] ;  /* 0x000160000a147984 */ /* 0x000f260000000c00 */
[----:B------:R-:W-:Y:S01]  /*2800*/  ISETP.NE.AND P1, PT, R9, 0x1f1, PT ;  /* 0x000001f10900780c */ /* 0x000fe20003f25270 */
[----:B------:R-:W-:Y:S04]  /*2810*/  LDS.128 R60, [R15+0x2440] ;  /* 0x002440000f3c7984 */ /* 0x000fe80000000c00 */
[----:B------:R-:W-:Y:S04]  /*2820*/  LDS.128 R68, [R10+0x280] ;  /* 0x000280000a447984 */ /* 0x000fe80000000c00 */
[----:B------:R-:W-:Y:S01]  /*2830*/  LDS.128 R56, [R15+0x2450] ;  /* 0x002450000f387984 */ /* 0x000fe20000000c00 */
[-C--:B-1----:R-:W-:Y:S01]  /*2840*/  FFMA R171, R80, R160.reuse, R171 ;  /* 0x000000a050ab7223 */ /* 0x082fe200000000ab */
[-C--:B------:R-:W-:Y:S01]  /*2850*/  FFMA R170, R81, R160.reuse, R170 ;  /* 0x000000a051aa7223 */ /* 0x080fe200000000aa */
[-C--:B------:R-:W-:Y:S01]  /*2860*/  FFMA R169, R82, R160.reuse, R169 ;  /* 0x000000a052a97223 */ /* 0x080fe200000000a9 */
[-C--:B------:R-:W-:Y:S01]  /*2870*/  FFMA R84, R83, R160.reuse, R84 ;  /* 0x000000a053547223 */ /* 0x080fe20000000054 */
[-C--:B--2---:R-:W-:Y:S01]  /*2880*/  FFMA R85, R52, R160.reuse, R85 ;  /* 0x000000a034557223 */ /* 0x084fe20000000055 */
[-C--:B------:R-:W-:Y:S01]  /*2890*/  FFMA R86, R53, R160.reuse, R86 ;  /* 0x000000a035567223 */ /* 0x080fe20000000056 */
[-C--:B------:R-:W-:Y:S01]  /*28a0*/  FFMA R87, R54, R160.reuse, R87 ;  /* 0x000000a036577223 */ /* 0x080fe20000000057 */
[----:B------:R-:W-:Y:S01]  /*28b0*/  FFMA R140, R55, R160, R140 ;  /* 0x000000a0378c7223 */ /* 0x000fe2000000008c */
[-C--:B------:R-:W-:Y:S01]  /*28c0*/  FFMA R139, R80, R161.reuse, R139 ;  /* 0x000000a1508b7223 */ /* 0x080fe2000000008b */
[-C--:B------:R-:W-:Y:S01]  /*28d0*/  FFMA R142, R81, R161.reuse, R142 ;  /* 0x000000a1518e7223 */ /* 0x080fe2000000008e */
[-C--:B------:R-:W-:Y:S01]  /*28e0*/  FFMA R141, R82, R161.reuse, R141 ;  /* 0x000000a1528d7223 */ /* 0x080fe2000000008d */
[-C--:B------:R-:W-:Y:S01]  /*28f0*/  FFMA R144, R83, R161.reuse, R144 ;  /* 0x000000a153907223 */ /* 0x080fe20000000090 */
[-C--:B------:R-:W-:Y:S01]  /*2900*/  FFMA R143, R52, R161.reuse, R143 ;  /* 0x000000a1348f7223 */ /* 0x080fe2000000008f */
        /* <DEDUP_REMOVED lines=17> */
[C---:B------:R-:W-:Y:S01]  /*2a20*/  FFMA R164, R55.reuse, R163, R164 ;  /* 0x000000a337a47223 */ /* 0x040fe200000000a4 */
[----:B------:R-:W-:Y:S01]  /*2a30*/  FFMA R162, R55, R162, R66 ;  /* 0x000000a237a27223 */ /* 0x000fe20000000042 */
[C---:B---3--:R-:W-:Y:S01]  /*2a40*/  FFMA R163, R80.reuse, R24, R65 ;  /* 0x0000001850a37223 */ /* 0x048fe20000000041 */
[-C--:B------:R-:W-:Y:S01]  /*2a50*/  FFMA R135, R80, R25.reuse, R135 ;  /* 0x0000001950877223 */ /* 0x080fe20000000087 */
[----:B------:R-:W1:Y:S01]  /*2a60*/  LDS.128 R64, [R10+0x170] ;  /* 0x000170000a407984 */ /* 0x000e620000000c00 */
[-C--:B------:R-:W-:Y:S01]  /*2a70*/  FFMA R134, R81, R25.reuse, R134 ;  /* 0x0000001951867223 */ /* 0x080fe20000000086 */
[-C--:B------:R-:W-:Y:S01]  /*2a80*/  FFMA R133, R82, R25.reuse, R133 ;  /* 0x0000001952857223 */ /* 0x080fe20000000085 */
[-C--:B------:R-:W-:Y:S01]  /*2a90*/  FFMA R132, R83, R25.reuse, R132 ;  /* 0x0000001953847223 */ /* 0x080fe20000000084 */
[-C--:B------:R-:W-:Y:S01]  /*2aa0*/  FFMA R131, R52, R25.reuse, R131 ;  /* 0x0000001934837223 */ /* 0x080fe20000000083 */
[-C--:B------:R-:W-:Y:S01]  /*2ab0*/  FFMA R130, R53, R25.reuse, R130 ;  /* 0x0000001935827223 */ /* 0x080fe20000000082 */
[-C--:B------:R-:W-:Y:S01]  /*2ac0*/  FFMA R129, R54, R25.reuse, R129 ;  /* 0x0000001936817223 */ /* 0x080fe20000000081 */
[----:B------:R-:W-:Y:S01]  /*2ad0*/  FFMA R128, R55, R25, R128 ;  /* 0x0000001937807223 */ /* 0x000fe20000000080 */
[-C--:B----4-:R-:W-:Y:S01]  /*2ae0*/  FFMA R95, R80, R22.reuse, R95 ;  /* 0x00000016505f7223 */ /* 0x090fe2000000005f */
        /* <DEDUP_REMOVED lines=54> */
[C---:B-1----:R-:W-:Y:S01]  /*2e50*/  FFMA R25, R52.reuse, R64, R173 ;  /* 0x0000004034197223 */ /* 0x042fe200000000ad */
[C---:B------:R-:W-:Y:S01]  /*2e60*/  FFMA R33, R52.reuse, R65, R33 ;  /* 0x0000004134217223 */ /* 0x040fe20000000021 */
[C---:B------:R-:W-:Y:S01]  /*2e70*/  FFMA R43, R52.reuse, R66, R43 ;  /* 0x00000042342b7223 */ /* 0x040fe2000000002b */
        /* <DEDUP_REMOVED lines=62> */
[----:B------:R-:W2:Y:S04]  /*3260*/  LDS.128 R72, [R10+0x290] ;  /* 0x000290000a487984 */ /* 0x000ea80000000c00 */
[----:B------:R-:W3:Y:S01]  /*3270*/  LDS.128 R68, [R10+0x2b0] ;  /* 0x0002b0000a447984 */ /* 0x000ee20000000c00 */
[-C--:B-1----:R-:W-:Y:S01]  /*3280*/  FFMA R111, R60, R64.reuse, R111 ;  /* 0x000000403c6f7223 */ /* 0x082fe2000000006f */
        /* <DEDUP_REMOVED lines=31> */
[-C--:B--2---:R-:W-:Y:S01]  /*3480*/  FFMA R163, R60, R72.reuse, R163 ;  /* 0x000000483ca37223 */ /* 0x084fe200000000a3 */
        /* <DEDUP_REMOVED lines=31> */
[-C--:B---3--:R-:W-:Y:S01]  /*3680*/  FFMA R67, R60, R68.reuse, R21 ;  /* 0x000000443c437223 */ /* 0x088fe20000000015 */
[-C--:B------:R-:W-:Y:S01]  /*3690*/  FFMA R172, R61, R68.reuse, R20 ;  /* 0x000000443dac7223 */ /* 0x080fe20000000014 */
[-C--:B------:R-:W-:Y:S01]  /*36a0*/  FFMA R19, R62, R68.reuse, R19 ;  /* 0x000000443e137223 */ /* 0x080fe20000000013 */
[-C--:B------:R-:W-:Y:S01]  /*36b0*/  FFMA R174, R63, R68.reuse, R24 ;  /* 0x000000443fae7223 */ /* 0x080fe20000000018 */
[-C--:B------:R-:W-:Y:S01]  /*36c0*/  FFMA R171, R56, R68.reuse, R25 ;  /* 0x0000004438ab7223 */ /* 0x080fe20000000019 */
[-C--:B------:R-:W-:Y:S01]  /*36d0*/  FFMA R176, R57, R68.reuse, R26 ;  /* 0x0000004439b07223 */ /* 0x080fe2000000001a */
[-C--:B------:R-:W-:Y:S01]  /*36e0*/  FFMA R173, R58, R68.reuse, R23 ;  /* 0x000000443aad7223 */ /* 0x080fe20000000017 */
[----:B------:R-:W-:Y:S01]  /*36f0*/  FFMA R32, R59, R68, R32 ;  /* 0x000000443b207223 */ /* 0x000fe20000000020 */
[----:B------:R-:W-:Y:S01]  /*3700*/  LDS.128 R72, [R15+0x2760] ;  /* 0x002760000f487984 */ /* 0x000fe20000000c00 */
[-C--:B------:R-:W-:Y:S01]  /*3710*/  FFMA R175, R60, R69.reuse, R29 ;  /* 0x000000453caf7223 */ /* 0x080fe2000000001d */
[-C--:B------:R-:W-:Y:S01]  /*3720*/  FFMA R68, R61, R69.reuse, R30 ;  /* 0x000000453d447223 */ /* 0x080fe2000000001e */
[-C--:B------:R-:W-:Y:S01]  /*3730*/  FFMA R178, R63, R69.reuse, R28 ;  /* 0x000000453fb27223 */ /* 0x080fe2000000001c */
[----:B------:R-:W1:Y:S01]  /*3740*/  LDS.128 R76, [R10+0x3c0] ;  /* 0x0003c0000a4c7984 */ /* 0x000e620000000c00 */
[-C--:B------:R-:W-:Y:S01]  /*3750*/  FFMA R179, R58, R69.reuse, R31 ;  /* 0x000000453ab37223 */ /* 0x080fe2000000001f */
[----:B------:R-:W-:Y:S01]  /*3760*/  FFMA R177, R62, R69, R27 ;  /* 0x000000453eb17223 */ /* 0x000fe2000000001b */
[CC--:B------:R-:W-:Y:S01]  /*3770*/  FFMA R39, R60.reuse, R70.reuse, R39 ;  /* 0x000000463c277223 */ /* 0x0c0fe20000000027 */
[----:B------:R-:W2:Y:S01]  /*3780*/  LDS.128 R80, [R15+0x2770] ;  /* 0x002770000f507984 */ /* 0x000ea20000000c00 */
[----:B------:R-:W-:Y:S01]  /*3790*/  FFMA R47, R60, R71, R47 ;  /* 0x000000473c2f7223 */ /* 0x000fe2000000002f */
[-C--:B------:R-:W-:Y:S01]  /*37a0*/  FFMA R33, R56, R69.reuse, R33 ;  /* 0x0000004538217223 */ /* 0x080fe20000000021 */
[-C--:B------:R-:W-:Y:S01]  /*37b0*/  FFMA R34, R57, R69.reuse, R34 ;  /* 0x0000004539227223 */ /* 0x080fe20000000022 */
[----:B------:R-:W3:Y:S01]  /*37c0*/  LDS.128 R20, [R10+0x3d0] ;  /* 0x0003d0000a147984 */ /* 0x000ee20000000c00 */
[----:B------:R-:W-:Y:S01]  /*37d0*/  FFMA R40, R59, R69, R40 ;  /* 0x000000453b287223 */ /* 0x000fe20000000028 */
[-C--:B------:R-:W-:Y:S01]  /*37e0*/  FFMA R38, R61, R70.reuse, R38 ;  /* 0x000000463d267223 */ /* 0x080fe20000000026 */
[-C--:B------:R-:W-:Y:S01]  /*37f0*/  FFMA R35, R62, R70.reuse, R35 ;  /* 0x000000463e237223 */ /* 0x080fe20000000023 */
[----:B------:R-:W4:Y:S01]  /*3800*/  LDS.128 R28, [R10+0x3f0] ;  /* 0x0003f0000a1c7984 */ /* 0x000f220000000c00 */
[-C--:B------:R-:W-:Y:S01]  /*3810*/  FFMA R36, R63, R70.reuse, R36 ;  /* 0x000000463f247223 */ /* 0x080fe20000000024 */
[-C--:B------:R-:W-:Y:S01]  /*3820*/  FFMA R43, R56, R70.reuse, R43 ;  /* 0x00000046382b7223 */ /* 0x080fe2000000002b */
[-C--:B------:R-:W-:Y:S01]  /*3830*/  FFMA R42, R57, R70.reuse, R42 ;  /* 0x00000046392a7223 */ /* 0x080fe2000000002a */
[----:B------:R-:W5:Y:S01]  /*3840*/  LDS.128 R24, [R10+0x3e0] ;  /* 0x0003e0000a187984 */ /* 0x000f620000000c00 */
        /* <DEDUP_REMOVED lines=8> */
[----:B------:R-:W-:-:S02]  /*38d0*/  FFMA R60, R59, R71, R52 ;  /* 0x000000473b3c7223 */ /* 0x000fc40000000034 */
[----:B------:R-:W-:Y:S01]  /*38e0*/  LDS.128 R56, [R15+0x2a90] ;  /* 0x002a90000f387984 */ /* 0x000fe20000000c00 */
[-C--:B-1----:R-:W-:Y:S01]  /*38f0*/  FFMA R61, R72, R76.reuse, R53 ;  /* 0x0000004c483d7223 */ /* 0x082fe20000000035 */
[-C--:B------:R-:W-:Y:S01]  /*3900*/  FFMA R62, R73, R76.reuse, R54 ;  /* 0x0000004c493e7223 */ /* 0x080fe20000000036 */
[-C--:B------:R-:W-:Y:S01]  /*3910*/  FFMA R63, R74, R76.reuse, R55 ;  /* 0x0000004c4a3f7223 */ /* 0x080fe20000000037 */
[-C--:B------:R-:W-:Y:S01]  /*3920*/  FFMA R84, R75, R76.reuse, R84 ;  /* 0x0000004c4b547223 */ /* 0x080fe20000000054 */
[----:B------:R-:W-:Y:S01]  /*3930*/  LDS.128 R52, [R10+0x500] ;  /* 0x000500000a347984 */ /* 0x000fe20000000c00 */
[-C--:B--2---:R-:W-:Y:S01]  /*3940*/  FFMA R85, R80, R76.reuse, R85 ;  /* 0x0000004c50557223 */ /* 0x084fe20000000055 */
        /* <DEDUP_REMOVED lines=67> */
[-C--:B-----5:R-:W-:Y:S01]  /*3d80*/  FFMA R111, R72, R24.reuse, R111 ;  /* 0x00000018486f7223 */ /* 0x0a0fe2000000006f */
        /* <DEDUP_REMOVED lines=31> */
[----:B------:R-:W2:Y:S01]  /*3f80*/  LDS.128 R28, [R10+0x520] ;  /* 0x000520000a1c7984 */ /* 0x000ea20000000c00 */
[----:B------:R-:W-:Y:S01]  /*3f90*/  FFMA R140, R83, R76, R140 ;  /* 0x0000004c538c7223 */ /* 0x000fe2000000008c */
[-C--:B------:R-:W-:Y:S01]  /*3fa0*/  FFMA R139, R72, R77.reuse, R139 ;  /* 0x0000004d488b7223 */ /* 0x080fe2000000008b */
[-C--:B------:R-:W-:Y:S01]  /*3fb0*/  FFMA R142, R73, R77.reuse, R142 ;  /* 0x0000004d498e7223 */ /* 0x080fe2000000008e */
[----:B------:R-:W3:Y:S01]  /*3fc0*/  LDS.128 R24, [R10+0x510] ;  /* 0x000510000a187984 */ /* 0x000ee20000000c00 */
[-C--:B------:R-:W-:Y:S01]  /*3fd0*/  FFMA R141, R74, R77.reuse, R141 ;  /* 0x0000004d4a8d7223 */ /* 0x080fe2000000008d */
[-C--:B------:R-:W-:Y:S01]  /*3fe0*/  FFMA R144, R75, R77.reuse, R144 ;  /* 0x0000004d4b907223 */ /* 0x080fe20000000090 */
[-C--:B------:R-:W-:Y:S01]  /*3ff0*/  FFMA R143, R80, R77.reuse, R143 ;  /* 0x0000004d508f7223 */ /* 0x080fe2000000008f */
[----:B------:R-:W4:Y:S01]  /*4000*/  LDS.128 R32, [R10+0x530] ;  /* 0x000530000a207984 */ /* 0x000f220000000c00 */
        /* <DEDUP_REMOVED lines=51> */
[----:B--2---:R-:W-:Y:S01]  /*4340*/  FFMA R82, R57, R30, R64 ;  /* 0x0000001e39527223 */ /* 0x004fe20000000040 */
[----:B------:R-:W-:Y:S01]  /*4350*/  LDS.128 R76, [R15+0x2da0] ;  /* 0x002da0000f4c7984 */ /* 0x000fe20000000c00 */
[-C--:B---3--:R-:W-:Y:S01]  /*4360*/  FFMA R163, R20, R24.reuse, R163 ;  /* 0x0000001814a37223 */ /* 0x088fe200000000a3 */
[-C--:B------:R-:W-:Y:S01]  /*4370*/  FFMA R166, R21, R24.reuse, R166 ;  /* 0x0000001815a67223 */ /* 0x080fe200000000a6 */
[-C--:B------:R-:W-:Y:S01]  /*4380*/  FFMA R167, R22, R24.reuse, R167 ;  /* 0x0000001816a77223 */ /* 0x080fe200000000a7 */
[----:B------:R1:W-:Y:S01]  /*4390*/  LDS.128 R52, [R15+0x2db0] ;  /* 0x002db0000f347984 */ /* 0x0003e20000000c00 */
[----:B------:R-:W-:Y:S01]  /*43a0*/  FFMA R168, R23, R24, R168 ;  /* 0x0000001817a87223 */ /* 0x000fe200000000a8 */
[-C--:B------:R-:W-:Y:S01]  /*43b0*/  FFMA R135, R20, R25.reuse, R135 ;  /* 0x0000001914877223 */ /* 0x080fe20000000087 */
[-C--:B------:R-:W-:Y:S01]  /*43c0*/  FFMA R134, R21, R25.reuse, R134 ;  /* 0x0000001915867223 */ /* 0x080fe20000000086 */
[-C--:B------:R-:W-:Y:S01]  /*43d0*/  FFMA R133, R22, R25.reuse, R133 ;  /* 0x0000001916857223 */ /* 0x080fe20000000085 */
        /* <DEDUP_REMOVED lines=25> */
[-C--:B----4-:R-:W-:Y:S01]  /*4570*/  FFMA R67, R20, R32.reuse, R67 ;  /* 0x0000002014437223 */ /* 0x090fe20000000043 */
[-C--:B------:R-:W-:Y:S01]  /*4580*/  FFMA R172, R21, R32.reuse, R172 ;  /* 0x0000002015ac7223 */ /* 0x080fe200000000ac */
[-C--:B------:R-:W-:Y:S01]  /*4590*/  FFMA R19, R22, R32.reuse, R19 ;  /* 0x0000002016137223 */ /* 0x080fe20000000013 */
[----:B------:R-:W-:Y:S01]  /*45a0*/  FFMA R74, R23, R32, R174 ;  /* 0x00000020174a7223 */ /* 0x000fe200000000ae */
[-C--:B-1----:R-:W-:Y:S01]  /*45b0*/  FFMA R15, R20, R33.reuse, R175 ;  /* 0x00000021140f7223 */ /* 0x082fe200000000af */
        /* <DEDUP_REMOVED lines=29> */
[----:B------:R-:W2:Y:S01]  /*4790*/  LDS.128 R24, [R10+0x640] ;  /* 0x000640000a187984 */ /* 0x000ea20000000c00 */
[-C--:B------:R-:W-:Y:S01]  /*47a0*/  FFMA R98, R57, R29.reuse, R98 ;  /* 0x0000001d39627223 */ /* 0x080fe20000000062 */
[-C--:B------:R-:W-:Y:S01]  /*47b0*/  FFMA R97, R58, R29.reuse, R97 ;  /* 0x0000001d3a617223 */ /* 0x080fe20000000061 */
[C---:B------:R-:W-:Y:S01]  /*47c0*/  FFMA R96, R59.reuse, R29, R96 ;  /* 0x0000001d3b607223 */ /* 0x040fe20000000060 */
[----:B------:R-:W-:Y:S01]  /*47d0*/  FFMA R184, R59, R30, R66 ;  /* 0x0000001e3bb87223 */ /* 0x000fe20000000042 */
[-C--:B------:R-:W-:Y:S01]  /*47e0*/  FFMA R107, R56, R28.reuse, R107 ;  /* 0x0000001c386b7223 */ /* 0x080fe2000000006b */
[-C--:B------:R-:W-:Y:S01]  /*47f0*/  FFMA R106, R57, R28.reuse, R106 ;  /* 0x0000001c396a7223 */ /* 0x080fe2000000006a */
[-C--:B------:R-:W-:Y:S01]  /*4800*/  FFMA R105, R58, R28.reuse, R105 ;  /* 0x0000001c3a697223 */ /* 0x080fe20000000069 */
[----:B------:R-:W-:Y:S01]  /*4810*/  FFMA R104, R59, R28, R104 ;  /* 0x0000001c3b687223 */ /* 0x000fe20000000068 */
[-C--:B------:R-:W-:Y:S01]  /*4820*/  FFMA R73, R56, R30.reuse, R65 ;  /* 0x0000001e38497223 */ /* 0x080fe20000000041 */
[----:B------:R-:W-:Y:S01]  /*4830*/  FFMA R185, R58, R30, R169 ;  /* 0x0000001e3ab97223 */ /* 0x000fe200000000a9 */
[-C--:B------:R-:W-:Y:S01]  /*4840*/  FFMA R51, R56, R31.reuse, R51 ;  /* 0x0000001f38337223 */ /* 0x080fe20000000033 */
[-C--:B------:R-:W-:Y:S01]  /*4850*/  FFMA R18, R57, R31.reuse, R18 ;  /* 0x0000001f39127223 */ /* 0x080fe20000000012 */
[-C--:B------:R-:W-:Y:S01]  /*4860*/  FFMA R17, R58, R31.reuse, R17 ;  /* 0x0000001f3a117223 */ /* 0x080fe20000000011 */
[----:B------:R-:W-:Y:S01]  /*4870*/  FFMA R186, R59, R31, R170 ;  /* 0x0000001f3bba7223 */ /* 0x000fe200000000aa */
[C---:B------:R-:W-:Y:S01]  /*4880*/  FFMA R66, R57.reuse, R33, R180 ;  /* 0x0000002139427223 */ /* 0x040fe200000000b4 */
[----:B------:R-:W3:Y:S01]  /*4890*/  LDS.128 R28, [R10+0x650] ;  /* 0x000650000a1c7984 */ /* 0x000ee20000000c00 */
[-C--:B------:R-:W-:Y:S01]  /*48a0*/  FFMA R72, R57, R32.reuse, R176 ;  /* 0x0000002039487223 */ /* 0x080fe200000000b0 */
[C---:B------:R-:W-:Y:S01]  /*48b0*/  FFMA R80, R59.reuse, R35, R60 ;  /* 0x000000233b507223 */ /* 0x040fe2000000003c */
[-C--:B------:R-:W-:Y:S01]  /*48c0*/  FFMA R171, R56, R32.reuse, R171 ;  /* 0x0000002038ab7223 */ /* 0x080fe200000000ab */
[----:B------:R4:W5:Y:S01]  /*48d0*/  LDS.128 R180, [R10+0x670] ;  /* 0x000670000ab47984 */ /* 0x0009620000000c00 */
        /* <DEDUP_REMOVED lines=10> */
[----:B------:R-:W-:Y:S01]  /*4980*/  LOP3.LUT R21, R9, 0x3, RZ, 0xc0, !PT ;  /* 0x0000000309157812 */ /* 0x000fe200078ec0ff */
[-C--:B------:R-:W-:Y:S01]  /*4990*/  FFMA R111, R76, R20.reuse, R111 ;  /* 0x000000144c6f7223 */ /* 0x080fe2000000006f */
[-C--:B------:R-:W-:Y:S01]  /*49a0*/  FFMA R110, R77, R20.reuse, R110 ;  /* 0x000000144d6e7223 */ /* 0x080fe2000000006e */
[-C--:B------:R-:W-:Y:S01]  /*49b0*/  FFMA R109, R78, R20.reuse, R109 ;  /* 0x000000144e6d7223 */ /* 0x080fe2000000006d */
[----:B------:R-:W-:Y:S01]  /*49c0*/  FFMA R108, R79, R20, R108 ;  /* 0x000000144f6c7223 */ /* 0x000fe2000000006c */
[----:B----4-:R-:W-:-:S02]  /*49d0*/  IMAD R10, R21, 0x12c0, R14 ;  /* 0x000012c0150a7824 */ /* 0x010fc400078e020e */
[-C--:B------:R-:W-:Y:S01]  /*49e0*/  FFMA R107, R52, R20.reuse, R107 ;  /* 0x00000014346b7223 */ /* 0x080fe2000000006b */
[-C--:B------:R-:W-:Y:S01]  /*49f0*/  FFMA R106, R53, R20.reuse, R106 ;  /* 0x00000014356a7223 */ /* 0x080fe2000000006a */
[----:B------:R-:W-:Y:S01]  /*4a00*/  FFMA R105, R54, R20, R105 ;  /* 0x0000001436697223 */ /* 0x000fe20000000069 */
[-C--:B--2---:R-:W-:Y:S01]  /*4a10*/  FFMA R83, R76, R24.reuse, R61 ;  /* 0x000000184c537223 */ /* 0x084fe2000000003d */
[-C--:B------:R-:W-:Y:S01]  /*4a20*/  FFMA R170, R77, R24.reuse, R62 ;  /* 0x000000184daa7223 */ /* 0x080fe2000000003e */
[----:B------:R-:W-:Y:S01]  /*4a30*/  FFMA R169, R78, R24, R63 ;  /* 0x000000184ea97223 */ /* 0x000fe2000000003f */
        /* <DEDUP_REMOVED lines=9> */
[----:B------:R-:W-:-:S02]  /*4ad0*/  IMAD R71, R21, 0x780, R8 ;  /* 0x0000078015477824 */ /* 0x000fc400078e0208 */
        /* <DEDUP_REMOVED lines=8> */
[----:B------:R-:W2:Y:S01]  /*4b60*/  LDS.128 R60, [R10+0x1e00] ;  /* 0x001e00000a3c7984 */ /* 0x000ea20000000c00 */
[-C--:B------:R-:W-:Y:S01]  /*4b70*/  FFMA R69, R56, R33.reuse, R69 ;  /* 0x0000002138457223 */ /* 0x080fe20000000045 */
[-C--:B------:R-:W-:Y:S01]  /*4b80*/  FFMA R65, R58, R33.reuse, R179 ;  /* 0x000000213a417223 */ /* 0x080fe200000000b3 */
[----:B------:R-:W-:Y:S01]  /*4b90*/  FFMA R40, R59, R33, R40 ;  /* 0x000000213b287223 */ /* 0x000fe20000000028 */
[----:B------:R-:W1:Y:S01]  /*4ba0*/  LDS.128 R20, [R10+0x1e10] ;  /* 0x001e10000a147984 */ /* 0x000e620000000c00 */
[-C--:B------:R-:W-:Y:S01]  /*4bb0*/  FFMA R43, R56, R34.reuse, R43 ;  /* 0x00000022382b7223 */ /* 0x080fe2000000002b */
[-C--:B------:R-:W-:Y:S01]  /*4bc0*/  FFMA R42, R57, R34.reuse, R42 ;  /* 0x00000022392a7223 */ /* 0x080fe2000000002a */
[-C--:B------:R-:W-:Y:S01]  /*4bd0*/  FFMA R41, R58, R34.reuse, R41 ;  /* 0x000000223a297223 */ /* 0x080fe20000000029 */
[----:B------:R-:W-:Y:S01]  /*4be0*/  FFMA R46, R59, R34, R46 ;  /* 0x000000223b2e7223 */ /* 0x000fe2000000002e */
[-C--:B------:R-:W-:Y:S01]  /*4bf0*/  FFMA R45, R56, R35.reuse, R45 ;  /* 0x00000023382d7223 */ /* 0x080fe2000000002d */
[-C--:B------:R-:W-:Y:S01]  /*4c00*/  FFMA R50, R57, R35.reuse, R50 ;  /* 0x0000002339327223 */ /* 0x080fe20000000032 */
[----:B------:R-:W-:Y:S01]  /*4c10*/  FFMA R49, R58, R35, R49 ;  /* 0x000000233a317223 */ /* 0x000fe20000000031 */
        /* <DEDUP_REMOVED lines=68> */
[-C--:B------:R-:W-:Y:S01]  /*5060*/  FFMA R73, R78, R181.reuse, R177 ;  /* 0x000000b54e497223 */ /* 0x080fe200000000b1 */
[----:B------:R-:W3:Y:S01]  /*5070*/  LDS.128 R32, [R71] ;  /* 0x0000000047207984 */ /* 0x000ee20000000c00 */
[----:B------:R-:W-:Y:S01]  /*5080*/  FFMA R180, R55, R180, R70 ;  /* 0x000000b437b47223 */ /* 0x000fe20000000046 */
[-C--:B------:R-:W-:Y:S01]  /*5090*/  FFMA R178, R77, R181.reuse, R68 ;  /* 0x000000b54db27223 */ /* 0x080fe20000000044 */
[-C--:B------:R-:W-:Y:S01]  /*50a0*/  FFMA R177, R52, R181.reuse, R69 ;  /* 0x000000b534b17223 */ /* 0x080fe20000000045 */
[----:B------:R-:W4:Y:S01]  /*50b0*/  LDS.128 R28, [R71+0x10] ;  /* 0x00001000471c7984 */ /* 0x000f220000000c00 */
[CC--:B------:R-:W-:Y:S01]  /*50c0*/  FFMA R179, R76.reuse, R181.reuse, R15 ;  /* 0x000000b54cb37223 */ /* 0x0c0fe2000000000f */
[-C--:B------:R-:W-:Y:S01]  /*50d0*/  FFMA R70, R79, R181.reuse, R64 ;  /* 0x000000b54f467223 */ /* 0x080fe20000000040 */
[-C--:B------:R-:W-:Y:S01]  /*50e0*/  FFMA R68, R53, R181.reuse, R66 ;  /* 0x000000b535447223 */ /* 0x080fe20000000042 */
[----:B------:R-:W5:Y:S01]  /*50f0*/  LDS.128 R24, [R71+0x20] ;  /* 0x0000200047187984 */ /* 0x000f620000000c00 */
[----:B------:R-:W-:Y:S01]  /*5100*/  FFMA R40, R55, R181, R40 ;  /* 0x000000b537287223 */ /* 0x000fe20000000028 */
[-C--:B------:R-:W-:Y:S01]  /*5110*/  FFMA R39, R76, R182.reuse, R39 ;  /* 0x000000b64c277223 */ /* 0x080fe20000000027 */
[-C--:B------:R-:W-:Y:S01]  /*5120*/  FFMA R38, R77, R182.reuse, R38 ;  /* 0x000000b64d267223 */ /* 0x080fe20000000026 */
[----:B------:R2:W1:Y:S01]  /*5130*/  LDS.128 R56, [R71+0x30] ;  /* 0x0000300047387984 */ /* 0x0004620000000c00 */
[-C--:B------:R-:W-:Y:S01]  /*5140*/  FFMA R69, R78, R182.reuse, R81 ;  /* 0x000000b64e457223 */ /* 0x080fe20000000051 */
[-C--:B------:R-:W-:Y:S01]  /*5150*/  FFMA R36, R79, R182.reuse, R36 ;  /* 0x000000b64f247223 */ /* 0x080fe20000000024 */
[-C--:B------:R-:W-:Y:S01]  /*5160*/  FFMA R43, R52, R182.reuse, R43 ;  /* 0x000000b6342b7223 */ /* 0x080fe2000000002b */
[-C--:B------:R-:W-:Y:S01]  /*5170*/  FFMA R42, R53, R182.reuse, R42 ;  /* 0x000000b6352a7223 */ /* 0x080fe2000000002a */
[-C--:B------:R-:W-:Y:S01]  /*5180*/  FFMA R41, R54, R182.reuse, R41 ;  /* 0x000000b636297223 */ /* 0x080fe20000000029 */
[----:B------:R-:W-:Y:S01]  /*5190*/  FFMA R46, R55, R182, R46 ;  /* 0x000000b6372e7223 */ /* 0x000fe2000000002e */
[----:B------:R-:W-:Y:S01]  /*51a0*/  FFMA R47, R76, R183, R47 ;  /* 0x000000b74c2f7223 */ /* 0x000fe2000000002f */
[----:B--2---:R-:W-:Y:S01]  /*51b0*/  FFMA R71, R54, R181, R65 ;  /* 0x000000b536477223 */ /* 0x004fe20000000041 */
[-C--:B------:R-:W-:Y:S01]  /*51c0*/  FFMA R48, R77, R183.reuse, R48 ;  /* 0x000000b74d307223 */ /* 0x080fe20000000030 */
[-C--:B------:R-:W-:Y:S01]  /*51d0*/  FFMA R37, R78, R183.reuse, R37 ;  /* 0x000000b74e257223 */ /* 0x080fe20000000025 */
[-C--:B------:R-:W-:Y:S01]  /*51e0*/  FFMA R44, R79, R183.reuse, R44 ;  /* 0x000000b74f2c7223 */ /* 0x080fe2000000002c */
[-C--:B------:R-:W-:Y:S01]  /*51f0*/  FFMA R45, R52, R183.reuse, R45 ;  /* 0x000000b7342d7223 */ /* 0x080fe2000000002d */
[-C--:B------:R-:W-:Y:S01]  /*5200*/  FFMA R50, R53, R183.reuse, R50 ;  /* 0x000000b735327223 */ /* 0x080fe20000000032 */
[-C--:B------:R-:W-:Y:S01]  /*5210*/  FFMA R49, R54, R183.reuse, R49 ;  /* 0x000000b736317223 */ /* 0x080fe20000000031 */
[----:B------:R-:W-:Y:S01]  /*5220*/  FFMA R172, R55, R183, R80 ;  /* 0x000000b737ac7223 */ /* 0x000fe20000000050 */
[----:B------:R-:W-:Y:S06]  /*5230*/  @P1 BRA `(.L_x_12) ;  /* 0xffffffc400a41947 */ /* 0x000fec000383ffff */
[----:B-1---5:R-:W-:Y:S01]  /*5240*/  FFMA R9, R22, R27, R17 ;  /* 0x0000001b16097223 */ /* 0x022fe20000000011 */
[----:B------:R-:W-:-:S04]  /*5250*/  DEPBAR.LE SB0, 0x1 ;  /* 0x000080400000791a */ /* 0x000fc80000000000 */
[----:B------:R-:W1:Y:S01]  /*5260*/  S2R R17, SR_CTAID.X ;  /* 0x0000000000117919 */ /* 0x000e620000002500 */
[----:B------:R-:W2:Y:S01]  /*5270*/  LDCU.64 UR4, c[0x0][0x390] ;  /* 0x00007200ff0477ac */ /* 0x000ea20008000a00 */
[----:B------:R-:W-:Y:S01]  /*5280*/  LOP3.LUT R11, R11, 0xff, RZ, 0xc0, !PT ;  /* 0x000000ff0b0b7812 */ /* 0x000fe200078ec0ff */
[----:B------:R-:W-:Y:S01]  /*5290*/  IMAD R3, R2, 0x61a80, R3 ;  /* 0x00061a8002037824 */ /* 0x000fe200078e0203 */
[----:B------:R-:W-:Y:S01]  /*52a0*/  BAR.SYNC.DEFER_BLOCKING 0x0 ;  /* 0x0000000000007b1d */ /* 0x000fe20000010000 */
[----:B------:R-:W-:Y:S01]  /*52b0*/  FFMA R0, R21, R27, R18 ;  /* 0x0000001b15007223 */ /* 0x000fe20000000012 */
[-C--:B------:R-:W-:Y:S01]  /*52c0*/  FFMA R175, R60, R56.reuse, R175 ;  /* 0x000000383caf7223 */ /* 0x080fe200000000af */
[----:B------:R-:W-:Y:S02]  /*52d0*/  IMAD R11, R11, 0x3e80, RZ ;  /* 0x00003e800b0b7824 */ /* 0x000fe400078e02ff */
        /* <DEDUP_REMOVED lines=24> */
[----:B-1----:R-:W-:Y:S01]  /*5460*/  IMAD R2, R2, 0x136f, R17 ;  /* 0x0000136f02027824 */ /* 0x002fe200078e0211 */
[----:B------:R-:W-:Y:S01]  /*5470*/  IADD3 R17, P0, P1, R16, R3, R11 ;  /* 0x0000000310117210 */ /* 0x000fe2000791e00b */
[-C--:B------:R-:W-:Y:S01]  /*5480*/  FFMA R149, R62, R34.reuse, R149 ;  /* 0x000000223e957223 */ /* 0x080fe20000000095 */
[-C--:B------:R-:W-:Y:S01]  /*5490*/  FFMA R152, R63, R34.reuse, R152 ;  /* 0x000000223f987223 */ /* 0x080fe20000000098 */
[----:B------:R-:W-:Y:S01]  /*54a0*/  IMAD R3, R2, 0x50, RZ ;  /* 0x0000005002037824 */ /* 0x000fe200078e02ff */
[----:B------:R-:W-:Y:S01]  /*54b0*/  IADD3.X R18, PT, PT, RZ, RZ, RZ, P0, P1 ;  /* 0x000000ffff127210 */ /* 0x000fe200007e24ff */
[-C--:B------:R-:W-:Y:S01]  /*54c0*/  FFMA R151, R20, R34.reuse, R151 ;  /* 0x0000002214977223 */ /* 0x080fe20000000097 */
[----:B--2---:R-:W-:Y:S01]  /*54d0*/  LEA R2, P0, R17, UR4, 0x2 ;  /* 0x0000000411027c11 */ /* 0x004fe2000f8010ff */
[-C--:B------:R-:W-:Y:S01]  /*54e0*/  FFMA R154, R21, R34.reuse, R154 ;  /* 0x00000022159a7223 */ /* 0x080fe2000000009a */
[----:B------:R-:W-:Y:S01]  /*54f0*/  IADD3 R11, PT, PT, R16, R3, R11 ;  /* 0x00000003100b7210 */ /* 0x000fe20007ffe00b */
        /* <DEDUP_REMOVED lines=70> */
[CC--:B------:R-:W-:Y:S01]  /*5960*/  FFMA R51, R20.reuse, R27.reuse, R51 ;  /* 0x0000001b14337223 */ /* 0x0c0fe20000000033 */
[C---:B------:R-:W-:Y:S01]  /*5970*/  FFMA R176, R23.reuse, R27, R176 ;  /* 0x0000001b17b07223 */ /* 0x040fe200000000b0 */
        /* <DEDUP_REMOVED lines=13> */
[----:B------:R-:W-:Y:S01]  /*5a50*/  LEA.HI.X R3, R17, UR5, R18, 0x2, P0 ;  /* 0x0000000511037c11 */ /* 0x000fe200080f1412 */
[----:B------:R-:W-:Y:S01]  /*5a60*/  LDS.128 R4, [R14+0x33e0] ;  /* 0x0033e0000e047984 */ /* 0x000fe20000000c00 */
[-C--:B------:R-:W-:Y:S01]  /*5a70*/  FFMA R179, R60, R57.reuse, R179 ;  /* 0x000000393cb37223 */ /* 0x080fe200000000b3 */
[-C--:B------:R-:W-:Y:S01]  /*5a80*/  FFMA R178, R61, R57.reuse, R178 ;  /* 0x000000393db27223 */ /* 0x080fe200000000b2 */
[-C--:B------:R-:W-:Y:S01]  /*5a90*/  FFMA R73, R62, R57.reuse, R73 ;  /* 0x000000393e497223 */ /* 0x080fe20000000049 */
[----:B------:R-:W1:Y:S01]  /*5aa0*/  LDS.128 R24, [R8+0x8c0] ;  /* 0x0008c00008187984 */ /* 0x000e620000000c00 */
[----:B------:R-:W-:Y:S01]  /*5ab0*/  FFMA R70, R63, R57, R70 ;  /* 0x000000393f467223 */ /* 0x000fe20000000046 */
[-C--:B------:R-:W-:Y:S01]  /*5ac0*/  FFMA R15, R60, R58.reuse, R39 ;  /* 0x0000003a3c0f7223 */ /* 0x080fe20000000027 */
[-C--:B------:R-:W-:Y:S01]  /*5ad0*/  FFMA R10, R61, R58.reuse, R38 ;  /* 0x0000003a3d0a7223 */ /* 0x080fe20000000026 */
[----:B------:R-:W2:Y:S01]  /*5ae0*/  LDS.128 R28, [R14+0x33f0] ;  /* 0x0033f0000e1c7984 */ /* 0x000ea20000000c00 */
[-C--:B------:R-:W-:Y:S01]  /*5af0*/  FFMA R69, R62, R58.reuse, R69 ;  /* 0x0000003a3e457223 */ /* 0x080fe20000000045 */
[----:B------:R-:W-:Y:S01]  /*5b00*/  FFMA R12, R63, R58, R36 ;  /* 0x0000003a3f0c7223 */ /* 0x000fe20000000024 */
[-C--:B------:R-:W-:Y:S01]  /*5b10*/  FFMA R47, R60, R59.reuse, R47 ;  /* 0x0000003b3c2f7223 */ /* 0x080fe2000000002f */
[----:B------:R-:W3:Y:S01]  /*5b20*/  LDS.128 R32, [R8+0x8d0] ;  /* 0x0008d00008207984 */ /* 0x000ee20000000c00 */
[-C--:B------:R-:W-:Y:S01]  /*5b30*/  FFMA R48, R61, R59.reuse, R48 ;  /* 0x0000003b3d307223 */ /* 0x080fe20000000030 */
[-C--:B------:R-:W-:Y:S01]  /*5b40*/  FFMA R53, R62, R59.reuse, R37 ;  /* 0x0000003b3e357223 */ /* 0x080fe20000000025 */
[----:B------:R-:W-:Y:S01]  /*5b50*/  FFMA R44, R63, R59, R44 ;  /* 0x0000003b3f2c7223 */ /* 0x000fe2000000002c */
[----:B------:R-:W4:Y:S01]  /*5b60*/  LDS.128 R16, [R8+0x8e0] ;  /* 0x0008e00008107984 */ /* 0x000f220000000c00 */
[----:B------:R-:W5:Y:S03]  /*5b70*/  LDC.64 R80, c[0x0][0x390] ;  /* 0x0000e400ff507b82 */ /* 0x000f660000000a00 */
[----:B------:R-:W4:Y:S04]  /*5b80*/  LDS.128 R20, [R8+0x8f0] ;  /* 0x0008f00008147984 */ /* 0x000f280000000c00 */
[----:B------:R-:W-:Y:S01]  /*5b90*/  LDS.128 R36, [R14+0x3710] ;  /* 0x003710000e247984 */ /* 0x000fe20000000c00 */
[----:B-----5:R-:W-:-:S04]  /*5ba0*/  IMAD.WIDE.U32 R80, R11, 0x4, R80 ;  /* 0x000000040b507825 */ /* 0x020fc800078e0050 */
        /* <DEDUP_REMOVED lines=128> */
[----:B------:R-:W-:Y:S04]  /*63b0*/  LDS.128 R24, [R14+0x3700] ;  /* 0x003700000e187984 */ /* 0x000fe80000000c00 */
[----:B------:R-:W1:Y:S04]  /*63c0*/  LDS.128 R32, [R8+0xa00] ;  /* 0x000a000008207984 */ /* 0x000e680000000c00 */
[----:B------:R-:W2:Y:S04]  /*63d0*/  LDS.128 R16, [R8+0xa10] ;  /* 0x000a100008107984 */ /* 0x000ea80000000c00 */
[----:B------:R-:W3:Y:S04]  /*63e0*/  LDS.128 R4, [R8+0xa20] ;  /* 0x000a200008047984 */ /* 0x000ee80000000c00 */
[----:B------:R-:W4:Y:S04]  /*63f0*/  LDS.128 R20, [R8+0xa30] ;  /* 0x000a300008147984 */ /* 0x000f280000000c00 */
[----:B------:R-:W-:Y:S01]  /*6400*/  LDS.128 R28, [R8+0xb40] ;  /* 0x000b4000081c7984 */ /* 0x000fe20000000c00 */
        /* <DEDUP_REMOVED lines=128> */
[----:B------:R-:W1:Y:S04]  /*6c10*/  LDS.128 R16, [R14+0x3a20] ;  /* 0x003a20000e107984 */ /* 0x000e680000000c00 */
[----:B------:R-:W2:Y:S04]  /*6c20*/  LDS.128 R32, [R14+0x3a30] ;  /* 0x003a30000e207984 */ /* 0x000ea80000000c00 */
[----:B------:R-:W3:Y:S04]  /*6c30*/  LDS.128 R4, [R8+0xb50] ;  /* 0x000b500008047984 */ /* 0x000ee80000000c00 */
[----:B------:R-:W4:Y:S04]  /*6c40*/  LDS.128 R20, [R8+0xb60] ;  /* 0x000b600008147984 */ /* 0x000f280000000c00 */
[----:B------:R-:W5:Y:S04]  /*6c50*/  LDS.128 R24, [R8+0xb70] ;  /* 0x000b700008187984 */ /* 0x000f680000000c00 */
        /* <DEDUP_REMOVED lines=334> */
[-C--:B---3--:R-:W-:Y:S01]  /*8140*/  FFMA R83, R20, R28.reuse, R83 ;  /* 0x0000001c14537223 */ /* 0x088fe20000000053 */
[-C--:B------:R-:W-:Y:S01]  /*8150*/  FFMA R170, R21, R28.reuse, R170 ;  /* 0x0000001c15aa7223 */ /* 0x080fe200000000aa */
[-C--:B------:R-:W-:Y:S01]  /*8160*/  FFMA R169, R22, R28.reuse, R169 ;  /* 0x0000001c16a97223 */ /* 0x080fe200000000a9 */
[----:B------:R-:W1:Y:S01]  /*8170*/  LDS.128 R4, [R8+0xf10] ;  /* 0x000f100008047984 */ /* 0x000e620000000c00 */
        /* <DEDUP_REMOVED lines=77> */
[----:B------:R-:W1:Y:S01]  /*8650*/  LDS.128 R28, [R8+0xf00] ;  /* 0x000f0000081c7984 */ /* 0x000e620000000c00 */
[-C--:B------:R-:W-:Y:S01]  /*8660*/  FFMA R173, R32, R24.reuse, R173 ;  /* 0x0000001820ad7223 */ /* 0x080fe200000000ad */
[-C--:B------:R-:W-:Y:S01]  /*8670*/  FFMA R72, R33, R24.reuse, R72 ;  /* 0x0000001821487223 */ /* 0x080fe20000000048 */
[-C--:B------:R-:W-:Y:S01]  /*8680*/  FFMA R75, R34, R24.reuse, R75 ;  /* 0x00000018224b7223 */ /* 0x080fe2000000004b */
[----:B------:R-:W2:Y:S01]  /*8690*/  LDS.128 R20, [R8+0xf20] ;  /* 0x000f200008147984 */ /* 0x000ea20000000c00 */
[----:B------:R-:W-:Y:S01]  /*86a0*/  FFMA R56, R35, R24, R56 ;  /* 0x0000001823387223 */ /* 0x000fe20000000038 */
[-C--:B------:R-:W-:Y:S01]  /*86b0*/  FFMA R177, R32, R25.reuse, R177 ;  /* 0x0000001920b17223 */ /* 0x080fe200000000b1 */
[----:B------:R-:W-:Y:S01]  /*86c0*/  FFMA R68, R33, R25, R68 ;  /* 0x0000001921447223 */ /* 0x000fe20000000044 */
[----:B------:R-:W3:Y:S01]  /*86d0*/  LDS.128 R4, [R8+0xf30] ;  /* 0x000f300008047984 */ /* 0x000ee20000000c00 */
[----:B------:R-:W-:-:S04]  /*86e0*/  DEPBAR.LE SB0, 0x0 ;  /* 0x000080000000791a */ /* 0x000fc80000000000 */
        /* <DEDUP_REMOVED lines=10> */
[----:B------:R-:W-:Y:S01]  /*8790*/  BAR.SYNC.DEFER_BLOCKING 0x0 ;  /* 0x0000000000007b1d */ /* 0x000fe20000010000 */
        /* <DEDUP_REMOVED lines=1033> */
[----:B------:R-:W2:Y:S01]  /*c830*/  LDS.128 R4, [R8+0x1910] ;  /* 0x0019100008047984 */ /* 0x000ea20000000c00 */
        /* <DEDUP_REMOVED lines=104> */
[-C--:B----4-:R-:W-:Y:S01]  /*cec0*/  FFMA R175, R20, R24.reuse, R175 ;  /* 0x0000001814af7223 */ /* 0x090fe200000000af */
        /* <DEDUP_REMOVED lines=33> */
[----:B------:R-:W-:-:S02]  /*d0e0*/  FFMA R172, R39, R27, R172 ;  /* 0x0000001b27ac7223 */ /* 0x000fc400000000ac */
        /* <DEDUP_REMOVED lines=100> */
[-C--:B----4-:R-:W-:Y:S01]  /*d730*/  FFMA R175, R4, R24.reuse, R175 ;  /* 0x0000001804af7223 */ /* 0x090fe200000000af */
[----:B------:R-:W2:Y:S01]  /*d740*/  LDS.128 R20, [R8+0x1b90] ;  /* 0x001b900008147984 */ /* 0x000ea20000000c00 */
        /* <DEDUP_REMOVED lines=33> */
[----:B------:R-:W1:Y:S01]  /*d960*/  LDS.128 R24, [R8+0x1bb0] ;  /* 0x001bb00008187984 */ /* 0x000e620000000c00 */
[----:B------:R-:W-:Y:S01]  /*d970*/  FFMA R15, R19, R30, R152 ;  /* 0x0000001e130f7223 */ /* 0x000fe20000000098 */
[----:B------:R-:W-:Y:S01]  /*d980*/  FFMA R12, R18, R29, R141 ;  /* 0x0000001d120c7223 */ /* 0x000fe2000000008d */
[-C--:B------:R-:W-:Y:S01]  /*d990*/  FFMA R76, R16, R31.reuse, R155 ;  /* 0x0000001f104c7223 */ /* 0x080fe2000000009b */
[----:B------:R-:W-:Y:S01]  /*d9a0*/  LDS.128 R32, [R8+0x1cd0] ;  /* 0x001cd00008207984 */ /* 0x000fe20000000c00 */
[----:B------:R-:W-:Y:S01]  /*d9b0*/  FFMA R60, R18, R31, R159 ;  /* 0x0000001f123c7223 */ /* 0x000fe2000000009f */
[CC--:B--2---:R-:W-:Y:S01]  /*d9c0*/  FFMA R150, R16.reuse, R21.reuse, R135 ;  /* 0x0000001510967223 */ /* 0x0c4fe20000000087 */
[----:B------:R-:W-:Y:S01]  /*d9d0*/  FFMA R65, R17, R20, R166 ;  /* 0x0000001411417223 */ /* 0x000fe200000000a6 */
[C---:B------:R-:W-:Y:S01]  /*d9e0*/  FFMA R135, R16.reuse, R22, R127 ;  /* 0x0000001610877223 */ /* 0x040fe2000000007f */
        /* <DEDUP_REMOVED lines=29> */
[CC--:B---3--:R-:W-:Y:S01]  /*dbc0*/  FFMA R67, R18.reuse, R4.reuse, R109 ;  /* 0x0000000412437223 */ /* 0x0c8fe2000000006d */
[----:B------:R-:W2:Y:S01]  /*dbd0*/  LDS.128 R20, [R14+0x65e0] ;  /* 0x0065e0000e147984 */ /* 0x000ea20000000c00 */
[----:B------:R-:W-:Y:S01]  /*dbe0*/  FFMA R109, R19, R4, R108 ;  /* 0x00000004136d7223 */ /* 0x000fe2000000006c */
[C---:B------:R-:W-:Y:S01]  /*dbf0*/  FFMA R152, R17.reuse, R5, R102 ;  /* 0x0000000511987223 */ /* 0x040fe20000000066 */
[----:B------:R-:W-:Y:S01]  /*dc00*/  FFMA R117, R18, R6, R93 ;  /* 0x0000000612757223 */ /* 0x000fe2000000005d */
[-C--:B------:R-:W-:Y:S01]  /*dc10*/  FFMA R180, R16, R7.reuse, R91 ;  /* 0x0000000710b47223 */ /* 0x080fe2000000005b */
[----:B------:R-:W-:Y:S01]  /*dc20*/  FFMA R126, R18, R7, R89 ;  /* 0x00000007127e7223 */ /* 0x000fe20000000059 */
        /* <DEDUP_REMOVED lines=53> */
[C---:B------:R-:W-:Y:S01]  /*df80*/  FFMA R164, R39.reuse, R31, R164 ;  /* 0x0000001f27a47223 */ /* 0x040fe200000000a4 */
[----:B-1----:R-:W-:Y:S01]  /*df90*/  FFMA R88, R39, R24, R56 ;  /* 0x0000001827587223 */ /* 0x002fe20000000038 */
[----:B------:R-:W1:Y:S01]  /*dfa0*/  LDS.128 R28, [R8+0x1cc0] ;  /* 0x001cc000081c7984 */ /* 0x000e620000000c00 */
[-C--:B------:R-:W-:Y:S01]  /*dfb0*/  FFMA R56, R17, R27.reuse, R48 ;  /* 0x0000001b11387223 */ /* 0x080fe20000000030 */
[----:B------:R-:W-:Y:S01]  /*dfc0*/  FFMA R124, R37, R27, R50 ;  /* 0x0000001b257c7223 */ /* 0x000fe20000000032 */
[C---:B--2---:R-:W-:Y:S01]  /*dfd0*/  FFMA R48, R20.reuse, R32, R163 ;  /* 0x0000002014307223 */ /* 0x044fe200000000a3 */
[----:B------:R-:W2:Y:S01]  /*dfe0*/  LDS.128 R40, [R8+0x1ce0] ;  /* 0x001ce00008287984 */ /* 0x000ea20000000c00 */
[C---:B------:R-:W-:Y:S01]  /*dff0*/  FFMA R49, R20.reuse, R33, R150 ;  /* 0x0000002114317223 */ /* 0x040fe20000000096 */
[C---:B------:R-:W-:Y:S01]  /*e000*/  FFMA R50, R20.reuse, R34, R135 ;  /* 0x0000002214327223 */ /* 0x040fe20000000087 */
[----:B------:R-:W-:Y:S01]  /*e010*/  FFMA R51, R20, R35, R166 ;  /* 0x0000002314337223 */ /* 0x000fe200000000a6 */
[-C--:B------:R-:W-:Y:S01]  /*e020*/  FFMA R175, R16, R24.reuse, R175 ;  /* 0x0000001810af7223 */ /* 0x080fe200000000af */
[-C--:B------:R-:W-:Y:S01]  /*e030*/  FFMA R171, R17, R24.reuse, R174 ;  /* 0x0000001811ab7223 */ /* 0x080fe200000000ae */
[-C--:B------:R-:W-:Y:S01]  /*e040*/  FFMA R13, R18, R24.reuse, R13 ;  /* 0x00000018120d7223 */ /* 0x080fe2000000000d */
[-C--:B------:R-:W-:Y:S01]  /*e050*/  FFMA R139, R19, R24.reuse, R74 ;  /* 0x00000018138b7223 */ /* 0x080fe2000000004a */
[----:B------:R-:W-:Y:S01]  /*e060*/  STG.E.128 desc[UR8][R80.64+0x10], R48 ;  /* 0x0000103050007986 */ /* 0x000fe2000c101d08 */
[-C--:B------:R-:W-:Y:S01]  /*e070*/  FFMA R173, R36, R24.reuse, R173 ;  /* 0x0000001824ad7223 */ /* 0x080fe200000000ad */
[CC--:B------:R-:W-:Y:S01]  /*e080*/  FFMA R78, R37.reuse, R24.reuse, R72 ;  /* 0x00000018254e7223 */ /* 0x0c0fe20000000048 */
[----:B------:R-:W-:Y:S01]  /*e090*/  FFMA R95, R38, R24, R75 ;  /* 0x00000018265f7223 */ /* 0x000fe2000000004b */
[----:B------:R-:W4:Y:S01]  /*e0a0*/  LDS.128 R48, [R14+0x65f0] ;  /* 0x0065f0000e307984 */ /* 0x000f220000000c00 */
[C---:B------:R-:W-:Y:S01]  /*e0b0*/  FFMA R24, R16.reuse, R25, R179 ;  /* 0x0000001910187223 */ /* 0x040fe200000000b3 */
[CC--:B------:R-:W-:Y:S01]  /*e0c0*/  FFMA R55, R16.reuse, R26.reuse, R55 ;  /* 0x0000001a10377223 */ /* 0x0c0fe20000000037 */
[----:B------:R-:W-:Y:S01]  /*e0d0*/  FFMA R16, R16, R27, R47 ;  /* 0x0000001b10107223 */ /* 0x000fe2000000002f */
[-C--:B------:R-:W-:Y:S01]  /*e0e0*/  FFMA R90, R37, R25.reuse, R68 ;  /* 0x00000019255a7223 */ /* 0x080fe20000000044 */
[----:B------:R-:W-:Y:S01]  /*e0f0*/  FFMA R75, R19, R26, R54 ;  /* 0x0000001a134b7223 */ /* 0x000fe20000000036 */
[C---:B------:R-:W-:Y:S01]  /*e100*/  FFMA R92, R39.reuse, R25, R52 ;  /* 0x00000019275c7223 */ /* 0x040fe20000000034 */
[-C--:B------:R-:W-:Y:S01]  /*e110*/  FFMA R68, R18, R27.reuse, R53 ;  /* 0x0000001b12447223 */ /* 0x080fe20000000035 */
[----:B---3--:R-:W-:Y:S01]  /*e120*/  FFMA R54, R20, R6, R55 ;  /* 0x0000000614367223 */ /* 0x008fe20000000037 */
[----:B------:R-:W-:Y:S01]  /*e130*/  FFMA R110, R39, R26, R46 ;  /* 0x0000001a276e7223 */ /* 0x000fe2000000002e */
[CC--:B------:R-:W-:Y:S01]  /*e140*/  FFMA R174, R19.reuse, R27.reuse, R44 ;  /* 0x0000001b13ae7223 */ /* 0x0c0fe2000000002c */
[----:B------:R-:W-:Y:S01]  /*e150*/  FFMA R133, R36, R27, R45 ;  /* 0x0000001b24857223 */ /* 0x000fe2000000002d */
[C---:B------:R-:W-:Y:S01]  /*e160*/  FFMA R52, R20.reuse, R4, R175 ;  /* 0x0000000414347223 */ /* 0x040fe200000000af */
[C---:B------:R-:W-:Y:S01]  /*e170*/  FFMA R53, R20.reuse, R5, R24 ;  /* 0x0000000514357223 */ /* 0x040fe20000000018 */
[----:B------:R-:W-:Y:S01]  /*e180*/  FFMA R55, R20, R7, R16 ;  /* 0x0000000714377223 */ /* 0x000fe20000000010 */
[-C--:B------:R-:W-:Y:S01]  /*e190*/  FFMA R74, R19, R25.reuse, R70 ;  /* 0x00000019134a7223 */ /* 0x080fe20000000046 */
[-C--:B------:R-:W-:Y:S01]  /*e1a0*/  FFMA R101, R38, R25.reuse, R71 ;  /* 0x0000001926657223 */ /* 0x080fe20000000047 */
[CC--:B------:R-:W-:Y:S01]  /*e1b0*/  FFMA R178, R17.reuse, R25.reuse, R178 ;  /* 0x0000001911b27223 */ /* 0x0c0fe200000000b2 */
[C---:B------:R-:W-:Y:S01]  /*e1c0*/  FFMA R72, R18.reuse, R25, R73 ;  /* 0x0000001912487223 */ /* 0x040fe20000000049 */
[-C--:B------:R-:W-:Y:S01]  /*e1d0*/  FFMA R71, R17, R26.reuse, R10 ;  /* 0x0000001a11477223 */ /* 0x080fe2000000000a */
[-C--:B------:R-:W-:Y:S01]  /*e1e0*/  FFMA R69, R18, R26.reuse, R69 ;  /* 0x0000001a12457223 */ /* 0x080fe20000000045 */
[-C--:B------:R-:W-:Y:S01]  /*e1f0*/  FFMA R103, R36, R26.reuse, R57 ;  /* 0x0000001a24677223 */ /* 0x080fe20000000039 */
[----:B------:R-:W-:Y:S01]  /*e200*/  FFMA R111, R38, R26, R59 ;  /* 0x0000001a266f7223 */ /* 0x000fe2000000003b */
[----:B------:R-:W-:Y:S01]  /*e210*/  FFMA R172, R39, R27, R172 ;  /* 0x0000001b27ac7223 */ /* 0x000fe200000000ac */
[C---:B-1----:R-:W-:Y:S01]  /*e220*/  FFMA R44, R20.reuse, R28, R83 ;  /* 0x0000001c142c7223 */ /* 0x042fe20000000053 */
[C---:B------:R-:W-:Y:S01]  /*e230*/  FFMA R45, R20.reuse, R29, R64 ;  /* 0x0000001d142d7223 */ /* 0x040fe20000000040 */
[C---:B------:R-:W-:Y:S01]  /*e240*/  FFMA R46, R20.reuse, R30, R147 ;  /* 0x0000001e142e7223 */ /* 0x040fe20000000093 */
[----:B------:R-:W-:Y:S01]  /*e250*/  FFMA R47, R20, R31, R76 ;  /* 0x0000001f142f7223 */ /* 0x000fe2000000004c */
[----:B------:R1:W-:Y:S01]  /*e260*/  STG.E.128 desc[UR8][R80.64+0x30], R52 ;  /* 0x0000303450007986 */ /* 0x0003e2000c101d08 */
[----:B------:R-:W-:Y:S01]  /*e270*/  FFMA R177, R36, R25, R177 ;  /* 0x0000001924b17223 */ /* 0x000fe200000000b1 */
[----:B------:R-:W-:Y:S01]  /*e280*/  FFMA R94, R37, R26, R58 ;  /* 0x0000001a255e7223 */ /* 0x000fe2000000003a */
[----:B------:R-:W-:Y:S01]  /*e290*/  FFMA R83, R38, R27, R61 ;  /* 0x0000001b26537223 */ /* 0x000fe2000000003d */
[----:B------:R3:W-:Y:S01]  /*e2a0*/  STG.E.128 desc[UR8][R80.64], R44 ;  /* 0x0000002c50007986 */ /* 0x0007e2000c101d08 */
[C---:B--2---:R-:W-:Y:S01]  /*e2b0*/  FFMA R8, R20.reuse, R40, R141 ;  /* 0x0000002814087223 */ /* 0x044fe2000000008d */
[C---:B------:R-:W-:Y:S01]  /*e2c0*/  FFMA R9, R20.reuse, R41, R168 ;  /* 0x0000002914097223 */ /* 0x040fe200000000a8 */
[C---:B------:R-:W-:Y:S01]  /*e2d0*/  FFMA R10, R20.reuse, R42, R155 ;  /* 0x0000002a140a7223 */ /* 0x040fe2000000009b */
[----:B------:R-:W-:Y:S01]  /*e2e0*/  FFMA R11, R20, R43, R180 ;  /* 0x0000002b140b7223 */ /* 0x000fe200000000b4 */
        /* <DEDUP_REMOVED lines=9> */
[CC--:B-1----:R-:W-:Y:S01]  /*e380*/  FFMA R55, R22.reuse, R31.reuse, R60 ;  /* 0x0000001f16377223 */ /* 0x0c2fe2000000003c */
[C---:B------:R-:W-:Y:S01]  /*e390*/  FFMA R19, R21.reuse, R31, R160 ;  /* 0x0000001f15137223 */ /* 0x040fe200000000a0 */
[C---:B------:R-:W-:Y:S01]  /*e3a0*/  FFMA R25, R21.reuse, R33, R134 ;  /* 0x0000002115197223 */ /* 0x040fe20000000086 */
[C---:B------:R-:W-:Y:S01]  /*e3b0*/  FFMA R26, R21.reuse, R34, R127 ;  /* 0x00000022151a7223 */ /* 0x040fe2000000007f */
[C---:B------:R-:W-:Y:S01]  /*e3c0*/  FFMA R27, R21.reuse, R35, R118 ;  /* 0x00000023151b7223 */ /* 0x040fe20000000076 */
[C---:B------:R-:W-:Y:S01]  /*e3d0*/  FFMA R36, R21.reuse, R4, R171 ;  /* 0x0000000415247223 */ /* 0x040fe200000000ab */
[C---:B------:R-:W-:Y:S01]  /*e3e0*/  FFMA R37, R21.reuse, R5, R178 ;  /* 0x0000000515257223 */ /* 0x040fe200000000b2 */
[C---:B------:R-:W-:Y:S01]  /*e3f0*/  FFMA R38, R21.reuse, R6, R71 ;  /* 0x0000000615267223 */ /* 0x040fe20000000047 */
[C---:B---3--:R-:W-:Y:S01]  /*e400*/  FFMA R44, R21.reuse, R40, R119 ;  /* 0x00000028152c7223 */ /* 0x048fe20000000077 */
        /* <DEDUP_REMOVED lines=30> */
[----:B------:R1:W-:Y:S01]  /*e5f0*/  STG.E.128 desc[UR8][R80.64+0x20], R8 ;  /* 0x0000200850007986 */ /* 0x0003e2000c101d08 */
[C---:B----4-:R-:W-:Y:S01]  /*e600*/  FFMA R144, R50.reuse, R28, R87 ;  /* 0x0000001c32907223 */ /* 0x050fe20000000057 */
[C---:B------:R-:W-:Y:S01]  /*e610*/  FFMA R145, R50.reuse, R29, R145 ;  /* 0x0000001d32917223 */ /* 0x040fe20000000091 */
[----:B------:R-:W-:Y:S01]  /*e620*/  FFMA R147, R50, R31, R157 ;  /* 0x0000001f32937223 */ /* 0x000fe2000000009d */
[----:B------:R2:W-:Y:S01]  /*e630*/  STG.E.128 desc[UR8][R2.64+0x1f60], R44 ;  /* 0x001f602c02007986 */ /* 0x0005e2000c101d08 */
[C---:B------:R-:W-:Y:S01]  /*e640*/  FFMA R177, R48.reuse, R5, R177 ;  /* 0x0000000530b17223 */ /* 0x040fe200000000b1 */
[C---:B------:R-:W-:Y:S01]  /*e650*/  FFMA R178, R48.reuse, R6, R103 ;  /* 0x0000000630b27223 */ /* 0x040fe20000000067 */
[-C--:B------:R-:W-:Y:S01]  /*e660*/  FFMA R179, R48, R7.reuse, R133 ;  /* 0x0000000730b37223 */ /* 0x080fe20000000085 */
[----:B------:R3:W-:Y:S01]  /*e670*/  STG.E.128 desc[UR8][R2.64+0x1f70], R36 ;  /* 0x001f702402007986 */ /* 0x0007e2000c101d08 */
[----:B------:R-:W-:-:S03]  /*e680*/  FFMA R83, R50, R7, R83 ;  /* 0x0000000732537223 */ /* 0x000fc60000000053 */
[----:B------:R4:W-:Y:S04]  /*e690*/  STG.E.128 desc[UR8][R2.64+0x3e80], R52 ;  /* 0x003e803402007986 */ /* 0x0009e8000c101d08 */
[----:B------:R5:W-:Y:S01]  /*e6a0*/  STG.E.128 desc[UR8][R2.64+0x1f40], R16 ;  /* 0x001f401002007986 */ /* 0x000be2000c101d08 */
[C---:B-1----:R-:W-:Y:S01]  /*e6b0*/  FFMA R8, R48.reuse, R28, R85 ;  /* 0x0000001c30087223 */ /* 0x042fe20000000055 */
[C---:B------:R-:W-:Y:S02]  /*e6c0*/  FFMA R9, R48.reuse, R29, R143 ;  /* 0x0000001d30097223 */ /* 0x040fe4000000008f */
[----:B------:R1:W-:Y:S01]  /*e6d0*/  STG.E.128 desc[UR8][R2.64+0x1f50], R24 ;  /* 0x001f501802007986 */ /* 0x0003e2000c101d08 */
[C---:B------:R-:W-:Y:S01]  /*e6e0*/  FFMA R10, R48.reuse, R30, R151 ;  /* 0x0000001e300a7223 */ /* 0x040fe20000000097 */
[C---:B--2---:R-:W-:Y:S01]  /*e6f0*/  FFMA R47, R49.reuse, R43, R0 ;  /* 0x0000002b312f7223 */ /* 0x044fe20000000000 */
[C---:B------:R-:W-:Y:S01]  /*e700*/  FFMA R46, R49.reuse, R42, R82 ;  /* 0x0000002a312e7223 */ /* 0x040fe20000000052 */
[----:B------:R-:W-:Y:S01]  /*e710*/  STG.E.128 desc[UR8][R2.64+0x3e90], R56 ;  /* 0x003e903802007986 */ /* 0x000fe2000c101d08 */
[C---:B------:R-:W-:Y:S01]  /*e720*/  FFMA R11, R48.reuse, R31, R161 ;  /* 0x0000001f300b7223 */ /* 0x040fe200000000a1 */
[CC--:B---3--:R-:W-:Y:S01]  /*e730*/  FFMA R39, R48.reuse, R43.reuse, R89 ;  /* 0x0000002b30277223 */ /* 0x0c8fe20000000059 */
[-C--:B------:R-:W-:Y:S01]  /*e740*/  FFMA R36, R48, R40.reuse, R107 ;  /* 0x0000002830247223 */ /* 0x080fe2000000006b */
[----:B------:R2:W-:Y:S01]  /*e750*/  STG.E.128 desc[UR8][R2.64+0x5dc0], R12 ;  /* 0x005dc00c02007986 */ /* 0x0005e2000c101d08 */
[-C--:B------:R-:W-:Y:S01]  /*e760*/  FFMA R44, R49, R40.reuse, R106 ;  /* 0x00000028312c7223 */ /* 0x080fe2000000006a */
[CC--:B----4-:R-:W-:Y:S01]  /*e770*/  FFMA R55, R50.reuse, R43.reuse, R91 ;  /* 0x0000002b32377223 */ /* 0x0d0fe2000000005b */
[----:B------:R-:W-:Y:S01]  /*e780*/  FFMA R43, R51, R43, R176 ;  /* 0x0000002b332b7223 */ /* 0x000fe200000000b0 */
[----:B------:R3:W-:Y:S01]  /*e790*/  STG.E.128 desc[UR8][R2.64+0x5de0], R20 ;  /* 0x005de01402007986 */ /* 0x0007e2000c101d08 */
[C---:B------:R-:W-:Y:S01]  /*e7a0*/  FFMA R52, R50.reuse, R40, R105 ;  /* 0x0000002832347223 */ /* 0x040fe20000000069 */
[C---:B-----5:R-:W-:Y:S01]  /*e7b0*/  FFMA R17, R49.reuse, R29, R146 ;  /* 0x0000001d31117223 */ /* 0x060fe20000000092 */
[C---:B------:R-:W-:Y:S01]  /*e7c0*/  FFMA R16, R49.reuse, R28, R86 ;  /* 0x0000001c31107223 */ /* 0x040fe20000000056 */
[CC--:B------:R-:W-:Y:S01]  /*e7d0*/  FFMA R18, R49.reuse, R30.reuse, R154 ;  /* 0x0000001e31127223 */ /* 0x0c0fe2000000009a */
[C---:B------:R-:W-:Y:S01]  /*e7e0*/  FFMA R146, R50.reuse, R30, R153 ;  /* 0x0000001e32927223 */ /* 0x040fe20000000099 */
[C---:B------:R-:W-:Y:S01]  /*e7f0*/  FFMA R19, R49.reuse, R31, R156 ;  /* 0x0000001f31137223 */ /* 0x040fe2000000009c */
[C---:B-1----:R-:W-:Y:S01]  /*e800*/  FFMA R24, R50.reuse, R32, R137 ;  /* 0x0000002032187223 */ /* 0x042fe20000000089 */
[C---:B------:R-:W-:Y:S01]  /*e810*/  FFMA R25, R50.reuse, R33, R129 ;  /* 0x0000002132197223 */ /* 0x040fe20000000081 */
[C---:B------:R-:W-:Y:S01]  /*e820*/  FFMA R26, R50.reuse, R34, R121 ;  /* 0x00000022321a7223 */ /* 0x040fe20000000079 */
[----:B------:R-:W-:Y:S01]  /*e830*/  FFMA R27, R50, R35, R113 ;  /* 0x00000023321b7223 */ /* 0x000fe20000000071 */
[-C--:B------:R-:W-:Y:S01]  /*e840*/  FFMA R37, R48, R41.reuse, R99 ;  /* 0x0000002930257223 */ /* 0x080fe20000000063 */
[CC--:B------:R-:W-:Y:S01]  /*e850*/  FFMA R45, R49.reuse, R41.reuse, R98 ;  /* 0x00000029312d7223 */ /* 0x0c0fe20000000062 */
[----:B------:R-:W-:Y:S01]  /*e860*/  FFMA R53, R50, R41, R97 ;  /* 0x0000002932357223 */ /* 0x000fe20000000061 */
[C---:B--2---:R-:W-:Y:S01]  /*e870*/  FFMA R12, R48.reuse, R32, R165 ;  /* 0x00000020300c7223 */ /* 0x044fe200000000a5 */
[C---:B------:R-:W-:Y:S01]  /*e880*/  FFMA R13, R48.reuse, R33, R131 ;  /* 0x00000021300d7223 */ /* 0x040fe20000000083 */
[C---:B------:R-:W-:Y:S01]  /*e890*/  FFMA R14, R48.reuse, R34, R123 ;  /* 0x00000022300e7223 */ /* 0x040fe2000000007b */
[C---:B------:R-:W-:Y:S01]  /*e8a0*/  FFMA R15, R48.reuse, R35, R115 ;  /* 0x00000023300f7223 */ /* 0x040fe20000000073 */
[C---:B---3--:R-:W-:Y:S01]  /*e8b0*/  FFMA R20, R49.reuse, R32, R138 ;  /* 0x0000002031147223 */ /* 0x048fe2000000008a */
[C---:B------:R-:W-:Y:S01]  /*e8c0*/  FFMA R21, R49.reuse, R33, R130 ;  /* 0x0000002131157223 */ /* 0x040fe20000000082 */
[C---:B------:R-:W-:Y:S01]  /*e8d0*/  FFMA R22, R49.reuse, R34, R122 ;  /* 0x0000002231167223 */ /* 0x040fe2000000007a */
[C---:B------:R-:W-:Y:S01]  /*e8e0*/  FFMA R23, R49.reuse, R35, R114 ;  /* 0x0000002331177223 */ /* 0x040fe20000000072 */
[-C--:B------:R-:W-:Y:S01]  /*e8f0*/  FFMA R38, R48, R42.reuse, R187 ;  /* 0x0000002a30267223 */ /* 0x080fe200000000bb */
[----:B------:R-:W-:Y:S01]  /*e900*/  FFMA R54, R50, R42, R185 ;  /* 0x0000002a32367223 */ /* 0x000fe200000000b9 */
[-C--:B------:R-:W-:Y:S01]  /*e910*/  FFMA R176, R48, R4.reuse, R173 ;  /* 0x0000000430b07223 */ /* 0x080fe200000000ad */
[CC--:B------:R-:W-:Y:S01]  /*e920*/  FFMA R56, R49.reuse, R4.reuse, R78 ;  /* 0x0000000431387223 */ /* 0x0c0fe2000000004e */
[C---:B------:R-:W-:Y:S01]  /*e930*/  FFMA R80, R50.reuse, R4, R95 ;  /* 0x0000000432507223 */ /* 0x040fe2000000005f */
[CC--:B------:R-:W-:Y:S01]  /*e940*/  FFMA R57, R49.reuse, R5.reuse, R90 ;  /* 0x0000000531397223 */ /* 0x0c0fe2000000005a */
[C---:B------:R-:W-:Y:S01]  /*e950*/  FFMA R81, R50.reuse, R5, R101 ;  /* 0x0000000532517223 */ /* 0x040fe20000000065 */
[CC--:B------:R-:W-:Y:S01]  /*e960*/  FFMA R58, R49.reuse, R6.reuse, R94 ;  /* 0x00000006313a7223 */ /* 0x0c0fe2000000005e */
[----:B------:R-:W-:Y:S01]  /*e970*/  FFMA R82, R50, R6, R111 ;  /* 0x0000000632527223 */ /* 0x000fe2000000006f */
        /* <DEDUP_REMOVED lines=16> */
[----:B------:R-:W-:Y:S04]  /*ea80*/  STG.E.128 desc[UR8][R2.64+0x3ea0], R64 ;  /* 0x003ea04002007986 */ /* 0x000fe8000c101d08 */
        /* <DEDUP_REMOVED lines=18> */
[----:B------:R-:W-:Y:S01]  /*ebb0*/  STG.E.128 desc[UR8][R2.64+0xdaf0], R4 ;  /* 0x00daf00402007986 */ /* 0x000fe2000c101d08 */
[----:B------:R-:W-:Y:S05]  /*ebc0*/  EXIT ;  /* 0x000000000000794d */ /* 0x000fea0003800000 */
.L_x_13:
[----:B------:R-:W-:-:S00]  /*ebd0*/  BRA `(.L_x_13) ;  /* 0xfffffffc00fc7947 */ /* 0x000fc0000383ffff */
[----:B------:R-:W-:-:S00]  /*ebe0*/  NOP ;  /* 0x0000000000007918 */ /* 0x000fc00000000000 */
        /* <DEDUP_REMOVED lines=9> */
.L_x_14:


//--------------------- .nv.shared.main_kernel0   --------------------------
	.section	.nv.shared.main_kernel0,"aw",@nobits
	.sectionflags	@""
	.align	16
	.zero		1024


//--------------------- .nv.shared.reserved.0     --------------------------
	.section	.nv.shared.reserved.0,"aw",@nobits
	.weak		__nv_reservedSMEM_offset_0_alias
	.size		__nv_reservedSMEM_offset_0_alias, 0, 64
	.other		__nv_reservedSMEM_offset_0_alias,@"STO_CUDA_RESERVED_SHARED STV_DEFAULT"
__nv_reservedSMEM_offset_0_alias:
	.zero		0
	.zero		64


//--------------------- .nv.constant0.main_kernel0 --------------------------
	.section	.nv.constant0.main_kernel0,"a",@progbits
	.sectionflags	@""
	.align	4
.nv.constant0.main_kernel0:
	.zero		920


//--------------------- SYMBOLS --------------------------

	.type		.nv.reservedSmem.offset0,@object
	.size		.nv.reservedSmem.offset0,0x4
	.type		.nv.reservedSmem.cap,@object
	.size		.nv.reservedSmem.cap,0x4
